	.target	sm_100a

	.elftype	@"ET_EXEC"


//--------------------- .note.nv.tkinfo           --------------------------
	.section	.note.nv.tkinfo,"",@"SHT_NOTE"
	.sectionflags	@"SHF_NOTE_NV_TKINFO"
	.tkinfo
        /*0018*/ 	.word	0x00000002
        /*0030*/ 	.string	""
        /*0030*/ 	.string	"ptxas"
        /*0030*/ 	.string	"Cuda compilation tools, release 13.0, V13.0.88"
        /*0030*/ 	.string	"Build cuda_13.0.r13.0/compiler.36424714_0"
        /*0030*/ 	.string	"-arch sm_100a -m 64 "



//--------------------- .note.nv.cuinfo           --------------------------
	.section	.note.nv.cuinfo,"",@"SHT_NOTE"
	.sectionflags	@"SHF_NOTE_NV_CUINFO"
        /*0018*/ 	.short	0x0002
        /*001a*/ 	.short	0x0064
        /*001c*/ 	.short	0x0082
	.zero		2


//--------------------- .nv.info                  --------------------------
	.section	.nv.info,"",@"SHT_CUDA_INFO"
	.align	4


	//----- nvinfo : EIATTR_REGCOUNT
	.align		4
        /*0000*/ 	.byte	0x04, 0x2f
        /*0002*/ 	.short	(.L_19 - .L_18)
	.align		4
.L_18:
        /*0004*/ 	.word	index@(_ZN7cutlass13device_kernelINS_4gemm6kernel13GemmUniversalIN4cute5tupleIJiiiiEEENS1_10collective13CollectiveMmaINS1_35MainloopSm100TmaUmmaWarpSpecializedILi7ELi2ELi2ENS5_IJNS4_1CILi1EEESB_SB_EEEEENS5_IJNSA_ILi128EEENSA_ILi224EEENSA_ILi64EEEEEEaNS5_IJlSB_lEEEaSI_NS4_8TiledMMAINS4_8MMA_AtomIJNS4_15SM100_MMA_S8_SSIaaiLi128ELi224ELNS4_4UMMA5MajorE0ELSN_0ELNSM_8SaturateE0EEEEEENS4_6LayoutISC_NS5_IJNSA_ILi0EEESS_SS_EEEEENS5_IJNS4_10UnderscoreESV_SV_EEEEENS4_13SM90_TMA_LOADENS4_14ComposedLayoutINS4_7SwizzleILi2ELi4ELi3EEENS4_18smem_ptr_flag_bitsILi8EEENSR_INS5_IJNSA_ILi8EEESG_EEENS5_IJSG_SB_EEEEEEEvNS4_8identityESY_S18_vS19_EENS_8epilogue10collective18CollectiveEpilogueINS1B_23Sm100TmaWarpSpecializedILi1ELi1ELi224ELb0ELb0EEEJSH_NS5_IJNSR_ISE_SB_EENSR_ISF_SB_EEEEEaSI_aSI_NS1B_6fusion15FusionCallbacksIS1F_NS1J_17LinearCombinationIaiaiLNS_15FloatRoundStyleE2EEESH_S1I_JEEENS4_5SM1004TMEM4LOAD26SM100_TMEM_LOAD_32dp32b32xESY_NSZ_INS10_ILi1ELi4ELi3EEES13_NSR_INS5_IJS14_NSA_ILi32EEEEEENS5_IJS1U_SB_EEEEEEENS4_39AutoVectorizingCopyWithAssumedAlignmentILi128EEENS4_14SM90_TMA_STOREES1Y_S20_S20_EEEvvEEEEvNT_6ParamsE)
        /*0008*/ 	.word	0x000000ff


	//----- nvinfo : EIATTR_FRAME_SIZE
	.align		4
.L_19:
        /*000c*/ 	.byte	0x04, 0x11
        /*000e*/ 	.short	(.L_21 - .L_20)
	.align		4
.L_20:
        /*0010*/ 	.word	index@($__internal_2_$__cuda_sm10x_tcgen05_guardrail_trap_unallocated_columns_being_dealloced)
        /*0014*/ 	.word	0x00000078


	//----- nvinfo : EIATTR_FRAME_SIZE
	.align		4
.L_21:
        /*0018*/ 	.byte	0x04, 0x11
        /*001a*/ 	.short	(.L_23 - .L_22)
	.align		4
.L_22:
        /*001c*/ 	.word	index@($__internal_1_$__cuda_sm10x_tcgen05_guardrail_trap_phase_invalid_during_alloc)
        /*0020*/ 	.word	0x00000078


	//----- nvinfo : EIATTR_FRAME_SIZE
	.align		4
.L_23:
        /*0024*/ 	.byte	0x04, 0x11
        /*0026*/ 	.short	(.L_25 - .L_24)
	.align		4
.L_24:
        /*0028*/ 	.word	index@($__internal_0_$__cuda_sm10x_tcgen05_guardrail_trap_col_being_dealloced_not_returned_by_alloc)
        /*002c*/ 	.word	0x00000078


	//----- nvinfo : EIATTR_FRAME_SIZE
	.align		4
.L_25:
        /*0030*/ 	.byte	0x04, 0x11
        /*0032*/ 	.short	(.L_27 - .L_26)
	.align		4
.L_26:
        /*0034*/ 	.word	index@(_ZN7cutlass13device_kernelINS_4gemm6kernel13GemmUniversalIN4cute5tupleIJiiiiEEENS1_10collective13CollectiveMmaINS1_35MainloopSm100TmaUmmaWarpSpecializedILi7ELi2ELi2ENS5_IJNS4_1CILi1EEESB_SB_EEEEENS5_IJNSA_ILi128EEENSA_ILi224EEENSA_ILi64EEEEEEaNS5_IJlSB_lEEEaSI_NS4_8TiledMMAINS4_8MMA_AtomIJNS4_15SM100_MMA_S8_SSIaaiLi128ELi224ELNS4_4UMMA5MajorE0ELSN_0ELNSM_8SaturateE0EEEEEENS4_6LayoutISC_NS5_IJNSA_ILi0EEESS_SS_EEEEENS5_IJNS4_10UnderscoreESV_SV_EEEEENS4_13SM90_TMA_LOADENS4_14ComposedLayoutINS4_7SwizzleILi2ELi4ELi3EEENS4_18smem_ptr_flag_bitsILi8EEENSR_INS5_IJNSA_ILi8EEESG_EEENS5_IJSG_SB_EEEEEEEvNS4_8identityESY_S18_vS19_EENS_8epilogue10collective18CollectiveEpilogueINS1B_23Sm100TmaWarpSpecializedILi1ELi1ELi224ELb0ELb0EEEJSH_NS5_IJNSR_ISE_SB_EENSR_ISF_SB_EEEEEaSI_aSI_NS1B_6fusion15FusionCallbacksIS1F_NS1J_17LinearCombinationIaiaiLNS_15FloatRoundStyleE2EEESH_S1I_JEEENS4_5SM1004TMEM4LOAD26SM100_TMEM_LOAD_32dp32b32xESY_NSZ_INS10_ILi1ELi4ELi3EEES13_NSR_INS5_IJS14_NSA_ILi32EEEEEENS5_IJS1U_SB_EEEEEEENS4_39AutoVectorizingCopyWithAssumedAlignmentILi128EEENS4_14SM90_TMA_STOREES1Y_S20_S20_EEEvvEEEEvNT_6ParamsE)
        /*0038*/ 	.word	0x00000078


	//----- nvinfo : EIATTR_MIN_STACK_SIZE
	.align		4
.L_27:
        /*003c*/ 	.byte	0x04, 0x12
        /*003e*/ 	.short	(.L_29 - .L_28)
	.align		4
.L_28:
        /*0040*/ 	.word	index@(_ZN7cutlass13device_kernelINS_4gemm6kernel13GemmUniversalIN4cute5tupleIJiiiiEEENS1_10collective13CollectiveMmaINS1_35MainloopSm100TmaUmmaWarpSpecializedILi7ELi2ELi2ENS5_IJNS4_1CILi1EEESB_SB_EEEEENS5_IJNSA_ILi128EEENSA_ILi224EEENSA_ILi64EEEEEEaNS5_IJlSB_lEEEaSI_NS4_8TiledMMAINS4_8MMA_AtomIJNS4_15SM100_MMA_S8_SSIaaiLi128ELi224ELNS4_4UMMA5MajorE0ELSN_0ELNSM_8SaturateE0EEEEEENS4_6LayoutISC_NS5_IJNSA_ILi0EEESS_SS_EEEEENS5_IJNS4_10UnderscoreESV_SV_EEEEENS4_13SM90_TMA_LOADENS4_14ComposedLayoutINS4_7SwizzleILi2ELi4ELi3EEENS4_18smem_ptr_flag_bitsILi8EEENSR_INS5_IJNSA_ILi8EEESG_EEENS5_IJSG_SB_EEEEEEEvNS4_8identityESY_S18_vS19_EENS_8epilogue10collective18CollectiveEpilogueINS1B_23Sm100TmaWarpSpecializedILi1ELi1ELi224ELb0ELb0EEEJSH_NS5_IJNSR_ISE_SB_EENSR_ISF_SB_EEEEEaSI_aSI_NS1B_6fusion15FusionCallbacksIS1F_NS1J_17LinearCombinationIaiaiLNS_15FloatRoundStyleE2EEESH_S1I_JEEENS4_5SM1004TMEM4LOAD26SM100_TMEM_LOAD_32dp32b32xESY_NSZ_INS10_ILi1ELi4ELi3EEES13_NSR_INS5_IJS14_NSA_ILi32EEEEEENS5_IJS1U_SB_EEEEEEENS4_39AutoVectorizingCopyWithAssumedAlignmentILi128EEENS4_14SM90_TMA_STOREES1Y_S20_S20_EEEvvEEEEvNT_6ParamsE)
        /*0044*/ 	.word	0x00000078
.L_29:


//--------------------- .nv.compat                --------------------------
	.section	.nv.compat,"",@"SHT_CUDA_COMPAT_INFO"
	.align	4
        /*0000*/ 	.byte	0x02, 0x09, 0x01, 0x00, 0x02, 0x02, 0x03, 0x00, 0x02, 0x05, 0x06, 0x00, 0x03, 0x07, 0x01, 0x01
        /*0010*/ 	.byte	0x02, 0x03, 0x01, 0x00, 0x02, 0x06, 0x01, 0x00, 0x04, 0x0b, 0x08, 0x00, 0x01, 0x00, 0x00, 0x00
        /*0020*/ 	.byte	0x00, 0x00, 0x00, 0x00


//--------------------- .nv.info._ZN7cutlass13device_kernelINS_4gemm6kernel13GemmUniversalIN4cute5tupleIJiiiiEEENS1_10collective13CollectiveMmaINS1_35MainloopSm100TmaUmmaWarpSpecializedILi7ELi2ELi2ENS5_IJNS4_1CILi1EEESB_SB_EEEEENS5_IJNSA_ILi128EEENSA_ILi224EEENSA_ILi64EEEEEEaNS5_IJlSB_lEEEaSI_NS4_8TiledMMAINS4_8MMA_AtomIJNS4_15SM100_MMA_S8_SSIaaiLi128ELi224ELNS4_4UMMA5MajorE0ELSN_0ELNSM_8SaturateE0EEEEEENS4_6LayoutISC_NS5_IJNSA_ILi0EEESS_SS_EEEEENS5_IJNS4_10UnderscoreESV_SV_EEEEENS4_13SM90_TMA_LOADENS4_14ComposedLayoutINS4_7SwizzleILi2ELi4ELi3EEENS4_18smem_ptr_flag_bitsILi8EEENSR_INS5_IJNSA_ILi8EEESG_EEENS5_IJSG_SB_EEEEEEEvNS4_8identityESY_S18_vS19_EENS_8epilogue10collective18CollectiveEpilogueINS1B_23Sm100TmaWarpSpecializedILi1ELi1ELi224ELb0ELb0EEEJSH_NS5_IJNSR_ISE_SB_EENSR_ISF_SB_EEEEEaSI_aSI_NS1B_6fusion15FusionCallbacksIS1F_NS1J_17LinearCombinationIaiaiLNS_15FloatRoundStyleE2EEESH_S1I_JEEENS4_5SM1004TMEM4LOAD26SM100_TMEM_LOAD_32dp32b32xESY_NSZ_INS10_ILi1ELi4ELi3EEES13_NSR_INS5_IJS14_NSA_ILi32EEEEEENS5_IJS1U_SB_EEEEEEENS4_39AutoVectorizingCopyWithAssumedAlignmentILi128EEENS4_14SM90_TMA_STOREES1Y_S20_S20_EEEvvEEEEvNT_6ParamsE --------------------------
	.section	.nv.info._ZN7cutlass13device_kernelINS_4gemm6kernel13GemmUniversalIN4cute5tupleIJiiiiEEENS1_10collective13CollectiveMmaINS1_35MainloopSm100TmaUmmaWarpSpecializedILi7ELi2ELi2ENS5_IJNS4_1CILi1EEESB_SB_EEEEENS5_IJNSA_ILi128EEENSA_ILi224EEENSA_ILi64EEEEEEaNS5_IJlSB_lEEEaSI_NS4_8TiledMMAINS4_8MMA_AtomIJNS4_15SM100_MMA_S8_SSIaaiLi128ELi224ELNS4_4UMMA5MajorE0ELSN_0ELNSM_8SaturateE0EEEEEENS4_6LayoutISC_NS5_IJNSA_ILi0EEESS_SS_EEEEENS5_IJNS4_10UnderscoreESV_SV_EEEEENS4_13SM90_TMA_LOADENS4_14ComposedLayoutINS4_7SwizzleILi2ELi4ELi3EEENS4_18smem_ptr_flag_bitsILi8EEENSR_INS5_IJNSA_ILi8EEESG_EEENS5_IJSG_SB_EEEEEEEvNS4_8identityESY_S18_vS19_EENS_8epilogue10collective18CollectiveEpilogueINS1B_23Sm100TmaWarpSpecializedILi1ELi1ELi224ELb0ELb0EEEJSH_NS5_IJNSR_ISE_SB_EENSR_ISF_SB_EEEEEaSI_aSI_NS1B_6fusion15FusionCallbacksIS1F_NS1J_17LinearCombinationIaiaiLNS_15FloatRoundStyleE2EEESH_S1I_JEEENS4_5SM1004TMEM4LOAD26SM100_TMEM_LOAD_32dp32b32xESY_NSZ_INS10_ILi1ELi4ELi3EEES13_NSR_INS5_IJS14_NSA_ILi32EEEEEENS5_IJS1U_SB_EEEEEEENS4_39AutoVectorizingCopyWithAssumedAlignmentILi128EEENS4_14SM90_TMA_STOREES1Y_S20_S20_EEEvvEEEEvNT_6ParamsE,"",@"SHT_CUDA_INFO"
	.sectionflags	@""
	.align	4


	//----- nvinfo : EIATTR_CUDA_API_VERSION
	.align		4
        /*0000*/ 	.byte	0x04, 0x37
        /*0002*/ 	.short	(.L_31 - .L_30)
.L_30:
        /*0004*/ 	.word	0x00000082


	//----- nvinfo : EIATTR_KPARAM_INFO
	.align		4
.L_31:
        /*0008*/ 	.byte	0x04, 0x17
        /*000a*/ 	.short	(.L_33 - .L_32)
.L_32:
        /*000c*/ 	.word	0x00000000
        /*0010*/ 	.short	0x0000
        /*0012*/ 	.short	0x0000
        /*0014*/ 	.byte	0x00, 0xf0, 0x01, 0x20


	//----- nvinfo : EIATTR_AT_ENTRY_FRAGMENTS
	.align		4
.L_33:
        /*0018*/ 	.byte	0x04, 0x4f
        /*001a*/ 	.short	(.L_35 - .L_34)


	//   ....[0]....
.L_34:
        /*001c*/ 	.word	0x00000006


	//----- nvinfo : EIATTR_RESERVED_SMEM_USED
	.align		4
.L_35:
        /*0020*/ 	.byte	0x01, 0x41
	.zero		2


	//----- nvinfo : EIATTR_SPARSE_MMA_MASK
	.align		4
        /*0024*/ 	.byte	0x03, 0x50
        /*0026*/ 	.short	0x0000


	//----- nvinfo : EIATTR_TCGEN05_1CTA_USED
	.align		4
        /*0028*/ 	.byte	0x01, 0x51
	.zero		2


	//----- nvinfo : EIATTR_MAXREG_COUNT
	.align		4
        /*002c*/ 	.byte	0x03, 0x1b
        /*002e*/ 	.short	0x00ff


	//----- nvinfo : EIATTR_NUM_BARRIERS
	.align		4
        /*0030*/ 	.byte	0x02, 0x4c
        /*0032*/ 	.byte	0x07
	.zero		1


	//----- nvinfo : EIATTR_EXTERNS
	.align		4
        /*0034*/ 	.byte	0x04, 0x0f
        /*0036*/ 	.short	(.L_37 - .L_36)


	//   ....[0]....
	.align		4
.L_36:
        /*0038*/ 	.word	index@(__assertfail)


	//----- nvinfo : EIATTR_ANNOTATIONS
	.align		4
.L_37:
        /*003c*/ 	.byte	0x04, 0x55
        /*003e*/ 	.short	(.L_39 - .L_38)


	//   ....[0]....
.L_38:
        /*0040*/ 	.word	0x00000001
        /*0044*/ 	.byte	0xb0, 0x00, 0x00, 0x00, 0x01, 0x00, 0x00, 0x00, 0x50, 0x01, 0x00, 0x00, 0x01, 0x00, 0x00, 0x00
        /* <DEDUP_REMOVED lines=45> */
        /*0324*/ 	.byte	0x30, 0x9c, 0x00, 0x00


	//----- nvinfo : EIATTR_MERCURY_ISA_VERSION
	.align		4
.L_39:
        /*0328*/ 	.byte	0x03, 0x5f
        /*032a*/ 	.short	0x0101


	//----- nvinfo : EIATTR_INT_WARP_WIDE_INSTR_OFFSETS
	.align		4
        /*032c*/ 	.byte	0x04, 0x31
        /*032e*/ 	.short	(.L_41 - .L_40)


	//   ....[0]....
.L_40:
        /*0330*/ 	.word	0x00003980


	//   ....[1]....
        /*0334*/ 	.word	0x000039b0


	//   ....[2]....
        /*0338*/ 	.word	0x000039d0


	//   ....[3]....
        /*033c*/ 	.word	0x00004600


	//   ....[4]....
        /*0340*/ 	.word	0x00004680


	//   ....[5]....
        /*0344*/ 	.word	0x000046e0


	//   ....[6]....
        /*0348*/ 	.word	0x00004740


	//   ....[7]....
        /*034c*/ 	.word	0x000047a0


	//   ....[8]....
        /*0350*/ 	.word	0x000047e0


	//   ....[9]....
        /*0354*/ 	.word	0x00004880


	//   ....[10]....
        /*0358*/ 	.word	0x000048a0


	//----- nvinfo : EIATTR_COOP_GROUP_MASK_REGIDS
	.align		4
.L_41:
        /*035c*/ 	.byte	0x04, 0x29
        /*035e*/ 	.short	(.L_43 - .L_42)


	//   ....[0]....
.L_42:
        /*0360*/ 	.word	0xffffffff


	//   ....[1]....
        /*0364*/ 	.word	0xffffffff


	//   ....[2]....
        /*0368*/ 	.word	0xffffffff


	//   ....[3]....
        /*036c*/ 	.word	0xffffffff


	//   ....[4]....
        /*0370*/ 	.word	0xffffffff


	//   ....[5]....
        /*0374*/ 	.word	0xffffffff


	//   ....[6]....
        /*0378*/ 	.word	0xffffffff


	//   ....[7]....
        /*037c*/ 	.word	0xffffffff


	//   ....[8]....
        /*0380*/ 	.word	0xffffffff


	//   ....[9]....
        /*0384*/ 	.word	0xffffffff


	//   ....[10]....
        /*0388*/ 	.word	0xffffffff


	//   ....[11]....
        /*038c*/ 	.word	0xffffffff


	//   ....[12]....
        /*0390*/ 	.word	0xffffffff


	//----- nvinfo : EIATTR_COOP_GROUP_INSTR_OFFSETS
	.align		4
.L_43:
        /*0394*/ 	.byte	0x04, 0x28
        /*0396*/ 	.short	(.L_45 - .L_44)


	//   ....[0]....
.L_44:
        /*0398*/ 	.word	0x00000080


	//   ....[1]....
        /*039c*/ 	.word	0x00000520


	//   ....[2]....
        /*03a0*/ 	.word	0x000006f0


	//   ....[3]....
        /*03a4*/ 	.word	0x00000830


	//   ....[4]....
        /*03a8*/ 	.word	0x00000930


	//   ....[5]....
        /*03ac*/ 	.word	0x00000aa0


	//   ....[6]....
        /*03b0*/ 	.word	0x00000c00


	//   ....[7]....
        /*03b4*/ 	.word	0x00001d60


	//   ....[8]....
        /*03b8*/ 	.word	0x00002de0


	//   ....[9]....
        /*03bc*/ 	.word	0x00002ff0


	//   ....[10]....
        /*03c0*/ 	.word	0x00003020


	//   ....[11]....
        /*03c4*/ 	.word	0x00003860


	//   ....[12]....
        /*03c8*/ 	.word	0x00003a90


	//----- nvinfo : EIATTR_VRC_CTA_INIT_COUNT
	.align		4
.L_45:
        /*03cc*/ 	.byte	0x02, 0x4a
        /*03ce*/ 	.byte	0x80
	.zero		1


	//----- nvinfo : EIATTR_SYSCALL_OFFSETS
	.align		4
        /*03d0*/ 	.byte	0x04, 0x46
        /*03d2*/ 	.short	(.L_47 - .L_46)


	//   ....[0]....
.L_46:
        /*03d4*/ 	.word	0x000052a0


	//   ....[1]....
        /*03d8*/ 	.word	0x000053d0


	//   ....[2]....
        /*03dc*/ 	.word	0x00006280


	//   ....[3]....
        /*03e0*/ 	.word	0x000063f0


	//   ....[4]....
        /*03e4*/ 	.word	0x00006560


	//   ....[5]....
        /*03e8*/ 	.word	0x000066d0


	//   ....[6]....
        /*03ec*/ 	.word	0x00006840


	//   ....[7]....
        /*03f0*/ 	.word	0x000069b0


	//   ....[8]....
        /*03f4*/ 	.word	0x00006b20


	//----- nvinfo : EIATTR_MBARRIER_INSTR_OFFSETS
	.align		4
.L_47:
        /*03f8*/ 	.byte	0x04, 0x39
        /*03fa*/ 	.short	(.L_49 - .L_48)


	//   ....[0]....
.L_48:
        /*03fc*/ 	.word	0x00000600
        /*0400*/ 	.word	0x000000ff
        /*0404*/ 	.word	0x00000000
        /*0408*/ 	.short	0x0100
        /*040a*/ 	.byte	0x04
	.zero		1


	//   ....[1]....
        /*040c*/ 	.word	0x00000610
        /*0410*/ 	.word	0x000000ff
        /*0414*/ 	.word	0x00000038
        /*0418*/ 	.short	0x0100
        /*041a*/ 	.byte	0x04
	.zero		1


	//   ....[2]....
        /*041c*/ 	.word	0x00000620
        /*0420*/ 	.word	0x000000ff
        /*0424*/ 	.word	0x00000008
        /*0428*/ 	.short	0x0100
        /*042a*/ 	.byte	0x04
	.zero		1


	//   ....[3]....
        /*042c*/ 	.word	0x00000630
        /*0430*/ 	.word	0x000000ff
        /*0434*/ 	.word	0x00000040
        /*0438*/ 	.short	0x0100
        /*043a*/ 	.byte	0x04
	.zero		1


	//   ....[4]....
        /*043c*/ 	.word	0x00000640
        /*0440*/ 	.word	0x000000ff
        /*0444*/ 	.word	0x00000010
        /*0448*/ 	.short	0x0100
        /*044a*/ 	.byte	0x04
	.zero		1


	//   ....[5]....
        /*044c*/ 	.word	0x00000650
        /*0450*/ 	.word	0x000000ff
        /*0454*/ 	.word	0x00000048
        /*0458*/ 	.short	0x0100
        /*045a*/ 	.byte	0x04
	.zero		1


	//   ....[6]....
        /*045c*/ 	.word	0x00000660
        /*0460*/ 	.word	0x000000ff
        /*0464*/ 	.word	0x00000018
        /*0468*/ 	.short	0x0100
        /*046a*/ 	.byte	0x04
	.zero		1


	//   ....[7]....
        /*046c*/ 	.word	0x00000670
        /*0470*/ 	.word	0x000000ff
        /*0474*/ 	.word	0x00000050
        /*0478*/ 	.short	0x0100
        /*047a*/ 	.byte	0x04
	.zero		1


	//   ....[8]....
        /*047c*/ 	.word	0x00000680
        /*0480*/ 	.word	0x000000ff
        /*0484*/ 	.word	0x00000020
        /*0488*/ 	.short	0x0100
        /*048a*/ 	.byte	0x04
	.zero		1


	//   ....[9]....
        /*048c*/ 	.word	0x00000690
        /*0490*/ 	.word	0x000000ff
        /*0494*/ 	.word	0x00000058
        /*0498*/ 	.short	0x0100
        /*049a*/ 	.byte	0x04
	.zero		1


	//   ....[10]....
        /*049c*/ 	.word	0x000006a0
        /*04a0*/ 	.word	0x000000ff
        /*04a4*/ 	.word	0x00000028
        /*04a8*/ 	.short	0x0100
        /*04aa*/ 	.byte	0x04
	.zero		1


	//   ....[11]....
        /*04ac*/ 	.word	0x000006b0
        /*04b0*/ 	.word	0x000000ff
        /*04b4*/ 	.word	0x00000060
        /*04b8*/ 	.short	0x0100
        /*04ba*/ 	.byte	0x04
	.zero		1


	//   ....[12]....
        /*04bc*/ 	.word	0x000006c0
        /*04c0*/ 	.word	0x000000ff
        /*04c4*/ 	.word	0x00000030
        /*04c8*/ 	.short	0x0100
        /*04ca*/ 	.byte	0x04
	.zero		1


	//   ....[13]....
        /*04cc*/ 	.word	0x000006d0
        /*04d0*/ 	.word	0x000000ff
        /*04d4*/ 	.word	0x00000068
        /*04d8*/ 	.short	0x0100
        /*04da*/ 	.byte	0x04
	.zero		1


	//   ....[14]....
        /*04dc*/ 	.word	0x00000800
        /*04e0*/ 	.word	0x000000ff
        /*04e4*/ 	.word	0x00000070
        /*04e8*/ 	.short	0x0100
        /*04ea*/ 	.byte	0x04
	.zero		1


	//   ....[15]....
        /*04ec*/ 	.word	0x00000810
        /*04f0*/ 	.word	0x000000ff
        /*04f4*/ 	.word	0x00000078
        /*04f8*/ 	.short	0x0100
        /*04fa*/ 	.byte	0x04
	.zero		1


	//   ....[16]....
        /*04fc*/ 	.word	0x00000900
        /*0500*/ 	.word	0x000000ff
        /*0504*/ 	.word	0x00000080
        /*0508*/ 	.short	0x0100
        /*050a*/ 	.byte	0x06
	.zero		1


	//   ....[17]....
        /*050c*/ 	.word	0x00000910
        /*0510*/ 	.word	0x000000ff
        /*0514*/ 	.word	0x00000088
        /*0518*/ 	.short	0x0100
        /*051a*/ 	.byte	0x06
	.zero		1


	//   ....[18]....
        /*051c*/ 	.word	0x00000a50
        /*0520*/ 	.word	0x000000ff
        /*0524*/ 	.word	0x00000090
        /*0528*/ 	.short	0x0100
        /*052a*/ 	.byte	0x06
	.zero		1


	//   ....[19]....
        /*052c*/ 	.word	0x00000a60
        /*0530*/ 	.word	0x000000ff
        /*0534*/ 	.word	0x000000a0
        /*0538*/ 	.short	0x0100
        /*053a*/ 	.byte	0x06
	.zero		1


	//   ....[20]....
        /*053c*/ 	.word	0x00000a70
        /*0540*/ 	.word	0x000000ff
        /*0544*/ 	.word	0x00000098
        /*0548*/ 	.short	0x0100
        /*054a*/ 	.byte	0x06
	.zero		1


	//   ....[21]....
        /*054c*/ 	.word	0x00000a80
        /*0550*/ 	.word	0x000000ff
        /*0554*/ 	.word	0x000000a8
        /*0558*/ 	.short	0x0100
        /*055a*/ 	.byte	0x06
	.zero		1


	//   ....[22]....
        /*055c*/ 	.word	0x00000bb0
        /*0560*/ 	.word	0x000000ff
        /*0564*/ 	.word	0x000000b0
        /*0568*/ 	.short	0x0100
        /*056a*/ 	.byte	0x04
	.zero		1


	//   ....[23]....
        /*056c*/ 	.word	0x00000bc0
        /*0570*/ 	.word	0x000000ff
        /*0574*/ 	.word	0x000000c0
        /*0578*/ 	.short	0x0100
        /*057a*/ 	.byte	0x04
	.zero		1


	//   ....[24]....
        /*057c*/ 	.word	0x00000bd0
        /*0580*/ 	.word	0x000000ff
        /*0584*/ 	.word	0x000000b8
        /*0588*/ 	.short	0x0100
        /*058a*/ 	.byte	0x04
	.zero		1


	//   ....[25]....
        /*058c*/ 	.word	0x00000be0
        /*0590*/ 	.word	0x000000ff
        /*0594*/ 	.word	0x000000c8
        /*0598*/ 	.short	0x0100
        /*059a*/ 	.byte	0x04
	.zero		1


	//   ....[26]....
        /*059c*/ 	.word	0x00000cf0
        /*05a0*/ 	.word	0x000000ff
        /*05a4*/ 	.word	0x000000d0
        /*05a8*/ 	.short	0x0100
        /*05aa*/ 	.byte	0x04
	.zero		1


	//   ....[27]....
        /*05ac*/ 	.word	0x00000d00
        /*05b0*/ 	.word	0x000000ff
        /*05b4*/ 	.word	0x000000e0
        /*05b8*/ 	.short	0x0100
        /*05ba*/ 	.byte	0x04
	.zero		1


	//   ....[28]....
        /*05bc*/ 	.word	0x00000d10
        /*05c0*/ 	.word	0x000000ff
        /*05c4*/ 	.word	0x000000d8
        /*05c8*/ 	.short	0x0100
        /*05ca*/ 	.byte	0x04
	.zero		1


	//   ....[29]....
        /*05cc*/ 	.word	0x00000d20
        /*05d0*/ 	.word	0x000000ff
        /*05d4*/ 	.word	0x000000e8
        /*05d8*/ 	.short	0x0100
        /*05da*/ 	.byte	0x04
	.zero		1


	//   ....[30]....
        /*05dc*/ 	.word	0x00001680
        /*05e0*/ 	.word	0x00000002
        /*05e4*/ 	.word	0x000000e0
        /*05e8*/ 	.short	0x010a
        /*05ea*/ 	.byte	0xff
	.zero		1


	//   ....[31]....
        /*05ec*/ 	.word	0x000016a0
        /*05f0*/ 	.word	0x00000002
        /*05f4*/ 	.word	0x000000d0
        /*05f8*/ 	.short	0x0101
        /*05fa*/ 	.byte	0xff
	.zero		1


	//   ....[32]....
        /*05fc*/ 	.word	0x00001780
        /*0600*/ 	.word	0x000000ff
        /*0604*/ 	.word	0x00000038
        /*0608*/ 	.short	0x010a
        /*060a*/ 	.byte	0x06
	.zero		1


	//   ....[33]....
        /*060c*/ 	.word	0x00001800
        /*0610*/ 	.word	0x000000ff
        /*0614*/ 	.word	0x00000038
        /*0618*/ 	.short	0x010a
        /*061a*/ 	.byte	0x21
	.zero		1


	//   ....[34]....
        /*061c*/ 	.word	0x00001950
        /*0620*/ 	.word	0x000000ff
        /*0624*/ 	.word	0x00000038
        /*0628*/ 	.short	0x010a
        /*062a*/ 	.byte	0x08
	.zero		1


	//   ....[35]....
        /*062c*/ 	.word	0x00001a60
        /*0630*/ 	.word	0x000000ff
        /*0634*/ 	.word	0x00000088
        /*0638*/ 	.short	0x0101
        /*063a*/ 	.byte	0x04
	.zero		1


	//   ....[36]....
        /*063c*/ 	.word	0x00001a80
        /*0640*/ 	.word	0x000000ff
        /*0644*/ 	.word	0x00000038
        /*0648*/ 	.short	0x010a
        /*064a*/ 	.byte	0x06
	.zero		1


	//   ....[37]....
        /*064c*/ 	.word	0x00001b00
        /*0650*/ 	.word	0x000000ff
        /*0654*/ 	.word	0x00000038
        /*0658*/ 	.short	0x010a
        /*065a*/ 	.byte	0x11
	.zero		1


	//   ....[38]....
        /*065c*/ 	.word	0x00001c50
        /*0660*/ 	.word	0x000000ff
        /*0664*/ 	.word	0x00000038
        /*0668*/ 	.short	0x010a
        /*066a*/ 	.byte	0x08
	.zero		1


	//   ....[39]....
        /*066c*/ 	.word	0x00001d90
        /*0670*/ 	.word	0x00000003
        /*0674*/ 	.word	0x00000090
        /*0678*/ 	.short	0x010a
        /*067a*/ 	.byte	0xff
	.zero		1


	//   ....[40]....
        /*067c*/ 	.word	0x00001ee0
        /*0680*/ 	.word	0x00000002
        /*0684*/ 	.word	0x00000000
        /*0688*/ 	.short	0x0101
        /*068a*/ 	.byte	0xff
	.zero		1


	//   ....[41]....
        /*068c*/ 	.word	0x00002480
        /*0690*/ 	.word	0x000000ff
        /*0694*/ 	.word	0x00000000
        /*0698*/ 	.short	0x010a
        /*069a*/ 	.byte	0x04
	.zero		1


	//   ....[42]....
        /*069c*/ 	.word	0x00002510
        /*06a0*/ 	.word	0x000000ff
        /*06a4*/ 	.word	0x00000000
        /*06a8*/ 	.short	0x010a
        /*06aa*/ 	.byte	0x05
	.zero		1


	//   ....[43]....
        /*06ac*/ 	.word	0x000025a0
        /*06b0*/ 	.word	0x000000ff
        /*06b4*/ 	.word	0x00000000
        /*06b8*/ 	.short	0x010a
        /*06ba*/ 	.byte	0x05
	.zero		1


	//   ....[44]....
        /*06bc*/ 	.word	0x00002630
        /*06c0*/ 	.word	0x000000ff
        /*06c4*/ 	.word	0x00000000
        /*06c8*/ 	.short	0x010a
        /*06ca*/ 	.byte	0x05
	.zero		1


	//   ....[45]....
        /*06cc*/ 	.word	0x000026c0
        /*06d0*/ 	.word	0x000000ff
        /*06d4*/ 	.word	0x00000000
        /*06d8*/ 	.short	0x010a
        /*06da*/ 	.byte	0x05
	.zero		1


	//   ....[46]....
        /*06dc*/ 	.word	0x00002750
        /*06e0*/ 	.word	0x000000ff
        /*06e4*/ 	.word	0x00000000
        /*06e8*/ 	.short	0x010a
        /*06ea*/ 	.byte	0x05
	.zero		1


	//   ....[47]....
        /*06ec*/ 	.word	0x000027f0
        /*06f0*/ 	.word	0x00000000
        /*06f4*/ 	.word	0x00000000
        /*06f8*/ 	.short	0x010a
        /*06fa*/ 	.byte	0xff
	.zero		1


	//   ....[48]....
        /*06fc*/ 	.word	0x00002930
        /*0700*/ 	.word	0x00000000
        /*0704*/ 	.word	0x000000d0
        /*0708*/ 	.short	0x010a
        /*070a*/ 	.byte	0xff
	.zero		1


	//   ....[49]....
        /*070c*/ 	.word	0x000029a0
        /*0710*/ 	.word	0x00000000
        /*0714*/ 	.word	0x00000000
        /*0718*/ 	.short	0x0101
        /*071a*/ 	.byte	0xff
	.zero		1


	//   ....[50]....
        /*071c*/ 	.word	0x000029b0
        /*0720*/ 	.word	0x000000ff
        /*0724*/ 	.word	0x000000a0
        /*0728*/ 	.short	0x010a
        /*072a*/ 	.byte	0x04
	.zero		1


	//   ....[51]....
        /*072c*/ 	.word	0x00002ad0
        /*0730*/ 	.word	0x00000000
        /*0734*/ 	.word	0x00000090
        /*0738*/ 	.short	0x010a
        /*073a*/ 	.byte	0xff
	.zero		1


	//   ....[52]....
        /*073c*/ 	.word	0x00002bc0
        /*0740*/ 	.word	0x00000000
        /*0744*/ 	.word	0x00000000
        /*0748*/ 	.short	0x0101
        /*074a*/ 	.byte	0xff
	.zero		1


	//   ....[53]....
        /*074c*/ 	.word	0x00002c70
        /*0750*/ 	.word	0x000000ff
        /*0754*/ 	.word	0x000000a0
        /*0758*/ 	.short	0x0106
        /*075a*/ 	.byte	0x04
	.zero		1


	//   ....[54]....
        /*075c*/ 	.word	0x00002c90
        /*0760*/ 	.word	0x000000ff
        /*0764*/ 	.word	0x000000a0
        /*0768*/ 	.short	0x010a
        /*076a*/ 	.byte	0x04
	.zero		1


	//   ....[55]....
        /*076c*/ 	.word	0x00002d20
        /*0770*/ 	.word	0x000000ff
        /*0774*/ 	.word	0x000000a0
        /*0778*/ 	.short	0x0106
        /*077a*/ 	.byte	0x07
	.zero		1


	//   ....[56]....
        /*077c*/ 	.word	0x00002d60
        /*0780*/ 	.word	0x00000000
        /*0784*/ 	.word	0x000000a0
        /*0788*/ 	.short	0x010a
        /*078a*/ 	.byte	0xff
	.zero		1


	//   ....[57]....
        /*078c*/ 	.word	0x00003270
        /*0790*/ 	.word	0x00000003
        /*0794*/ 	.word	0x00000090
        /*0798*/ 	.short	0x010a
        /*079a*/ 	.byte	0xff
	.zero		1


	//   ....[58]....
        /*079c*/ 	.word	0x00003380
        /*07a0*/ 	.word	0x00000005
        /*07a4*/ 	.word	0x00000000
        /*07a8*/ 	.short	0x0101
        /*07aa*/ 	.byte	0xff
	.zero		1


	//   ....[59]....
        /*07ac*/ 	.word	0x00003390
        /*07b0*/ 	.word	0x000000ff
        /*07b4*/ 	.word	0x00000000
        /*07b8*/ 	.short	0x010a
        /*07ba*/ 	.byte	0x05
	.zero		1


	//   ....[60]....
        /*07bc*/ 	.word	0x000033a0
        /*07c0*/ 	.word	0x000000ff
        /*07c4*/ 	.word	0x000000c0
        /*07c8*/ 	.short	0x010a
        /*07ca*/ 	.byte	0x15
	.zero		1


	//   ....[61]....
        /*07cc*/ 	.word	0x00003470
        /*07d0*/ 	.word	0x000000ff
        /*07d4*/ 	.word	0x00000000
        /*07d8*/ 	.short	0x010a
        /*07da*/ 	.byte	0x07
	.zero		1


	//   ....[62]....
        /*07dc*/ 	.word	0x000035b0
        /*07e0*/ 	.word	0x000000ff
        /*07e4*/ 	.word	0x00000000
        /*07e8*/ 	.short	0x010a
        /*07ea*/ 	.byte	0x06
	.zero		1


	//   ....[63]....
        /*07ec*/ 	.word	0x000037b0
        /*07f0*/ 	.word	0x000000ff
        /*07f4*/ 	.word	0x00000000
        /*07f8*/ 	.short	0x010a
        /*07fa*/ 	.byte	0x04
	.zero		1


	//   ....[64]....
        /*07fc*/ 	.word	0x00003840
        /*0800*/ 	.word	0x000000ff
        /*0804*/ 	.word	0x00000000
        /*0808*/ 	.short	0x010a
        /*080a*/ 	.byte	0x04
	.zero		1


	//   ....[65]....
        /*080c*/ 	.word	0x00003d20
        /*0810*/ 	.word	0x00000002
        /*0814*/ 	.word	0x00000090
        /*0818*/ 	.short	0x010a
        /*081a*/ 	.byte	0xff
	.zero		1


	//   ....[66]....
        /*081c*/ 	.word	0x00003e90
        /*0820*/ 	.word	0x00000000
        /*0824*/ 	.word	0x00000000
        /*0828*/ 	.short	0x0101
        /*082a*/ 	.byte	0xff
	.zero		1


	//   ....[67]....
        /*082c*/ 	.word	0x00004350
        /*0830*/ 	.word	0x000000ff
        /*0834*/ 	.word	0x00000088
        /*0838*/ 	.short	0x010a
        /*083a*/ 	.byte	0x1d
	.zero		1


	//   ....[68]....
        /*083c*/ 	.word	0x00004520
        /*0840*/ 	.word	0x000000ff
        /*0844*/ 	.word	0x00000078
        /*0848*/ 	.short	0x010a
        /*084a*/ 	.byte	0x1d
	.zero		1


	//   ....[69]....
        /*084c*/ 	.word	0x000048c0
        /*0850*/ 	.word	0x000000ff
        /*0854*/ 	.word	0x00000070
        /*0858*/ 	.short	0x010b
        /*085a*/ 	.byte	0x1d
	.zero		1


	//   ....[70]....
        /*085c*/ 	.word	0x000048d0
        /*0860*/ 	.word	0x000000ff
        /*0864*/ 	.word	0x00000000
        /*0868*/ 	.short	0x0101
        /*086a*/ 	.byte	0x2c
	.zero		1


	//   ....[71]....
        /*086c*/ 	.word	0x00004910
        /*0870*/ 	.word	0x00000002
        /*0874*/ 	.word	0x00000078
        /*0878*/ 	.short	0x010a
        /*087a*/ 	.byte	0xff
	.zero		1


	//   ....[72]....
        /*087c*/ 	.word	0x00004b10
        /*0880*/ 	.word	0x000000ff
        /*0884*/ 	.word	0x00000090
        /*0888*/ 	.short	0x010a
        /*088a*/ 	.byte	0x04
	.zero		1


	//   ....[73]....
        /*088c*/ 	.word	0x00004be0
        /*0890*/ 	.word	0x000000ff
        /*0894*/ 	.word	0x00000000
        /*0898*/ 	.short	0x0101
        /*089a*/ 	.byte	0x04
	.zero		1


	//   ....[74]....
        /*089c*/ 	.word	0x000059d0
        /*08a0*/ 	.word	0x000000ff
        /*08a4*/ 	.word	0x00000070
        /*08a8*/ 	.short	0x010a
        /*08aa*/ 	.byte	0x2c
	.zero		1


	//   ....[75]....
        /*08ac*/ 	.word	0x00005a00
        /*08b0*/ 	.word	0x00000005
        /*08b4*/ 	.word	0x000000b0
        /*08b8*/ 	.short	0x010a
        /*08ba*/ 	.byte	0xff
	.zero		1


	//   ....[76]....
        /*08bc*/ 	.word	0x00005cd0
        /*08c0*/ 	.word	0x000000ff
        /*08c4*/ 	.word	0x00000070
        /*08c8*/ 	.short	0x010a
        /*08ca*/ 	.byte	0x2c
	.zero		1


	//   ....[77]....
        /*08cc*/ 	.word	0x00006070
        /*08d0*/ 	.word	0x000000ff
        /*08d4*/ 	.word	0x00000000
        /*08d8*/ 	.short	0x0101
        /*08da*/ 	.byte	0x04
	.zero		1


	//   ....[78]....
        /*08dc*/ 	.word	0x00006160
        /*08e0*/ 	.word	0x00000005
        /*08e4*/ 	.word	0x000000b0
        /*08e8*/ 	.short	0x010a
        /*08ea*/ 	.byte	0xff
	.zero		1


	//   ....[79]....
        /*08ec*/ 	.word	0x00009ab0
        /*08f0*/ 	.word	0x000000ff
        /*08f4*/ 	.word	0x00000000
        /*08f8*/ 	.short	0x0101
        /*08fa*/ 	.byte	0x05
	.zero		1


	//   ....[80]....
        /*08fc*/ 	.word	0x0000b0c0
        /*0900*/ 	.word	0x00000002
        /*0904*/ 	.word	0x000000e0
        /*0908*/ 	.short	0x010a
        /*090a*/ 	.byte	0xff
	.zero		1


	//   ....[81]....
        /*090c*/ 	.word	0x0000b120
        /*0910*/ 	.word	0x00000004
        /*0914*/ 	.word	0x00000038
        /*0918*/ 	.short	0x010a
        /*091a*/ 	.byte	0xff
	.zero		1


	//   ....[82]....
        /*091c*/ 	.word	0x0000b180
        /*0920*/ 	.word	0x00000004
        /*0924*/ 	.word	0x00000038
        /*0928*/ 	.short	0x010a
        /*092a*/ 	.byte	0xff
	.zero		1


	//   ....[83]....
        /*092c*/ 	.word	0x0000b1d0
        /*0930*/ 	.word	0x00000003
        /*0934*/ 	.word	0x00000090
        /*0938*/ 	.short	0x010a
        /*093a*/ 	.byte	0xff
	.zero		1


	//   ....[84]....
        /*093c*/ 	.word	0x0000b230
        /*0940*/ 	.word	0x00000003
        /*0944*/ 	.word	0x00000000
        /*0948*/ 	.short	0x010a
        /*094a*/ 	.byte	0xff
	.zero		1


	//   ....[85]....
        /*094c*/ 	.word	0x0000b290
        /*0950*/ 	.word	0x00000003
        /*0954*/ 	.word	0x00000000
        /*0958*/ 	.short	0x010a
        /*095a*/ 	.byte	0xff
	.zero		1


	//   ....[86]....
        /*095c*/ 	.word	0x0000b2f0
        /*0960*/ 	.word	0x00000003
        /*0964*/ 	.word	0x00000000
        /*0968*/ 	.short	0x010a
        /*096a*/ 	.byte	0xff
	.zero		1


	//   ....[87]....
        /*096c*/ 	.word	0x0000b350
        /*0970*/ 	.word	0x00000003
        /*0974*/ 	.word	0x00000000
        /*0978*/ 	.short	0x010a
        /*097a*/ 	.byte	0xff
	.zero		1


	//   ....[88]....
        /*097c*/ 	.word	0x0000b3b0
        /*0980*/ 	.word	0x00000003
        /*0984*/ 	.word	0x00000000
        /*0988*/ 	.short	0x010a
        /*098a*/ 	.byte	0xff
	.zero		1


	//   ....[89]....
        /*098c*/ 	.word	0x0000b410
        /*0990*/ 	.word	0x00000003
        /*0994*/ 	.word	0x00000000
        /*0998*/ 	.short	0x010a
        /*099a*/ 	.byte	0xff
	.zero		1


	//   ....[90]....
        /*099c*/ 	.word	0x0000b460
        /*09a0*/ 	.word	0x00000000
        /*09a4*/ 	.word	0x000000d0
        /*09a8*/ 	.short	0x010a
        /*09aa*/ 	.byte	0xff
	.zero		1


	//   ....[91]....
        /*09ac*/ 	.word	0x0000b4c0
        /*09b0*/ 	.word	0x00000003
        /*09b4*/ 	.word	0x000000a0
        /*09b8*/ 	.short	0x010a
        /*09ba*/ 	.byte	0xff
	.zero		1


	//   ....[92]....
        /*09bc*/ 	.word	0x0000b510
        /*09c0*/ 	.word	0x00000000
        /*09c4*/ 	.word	0x00000090
        /*09c8*/ 	.short	0x010a
        /*09ca*/ 	.byte	0xff
	.zero		1


	//   ....[93]....
        /*09cc*/ 	.word	0x0000b570
        /*09d0*/ 	.word	0x00000002
        /*09d4*/ 	.word	0x000000a0
        /*09d8*/ 	.short	0x010a
        /*09da*/ 	.byte	0xff
	.zero		1


	//   ....[94]....
        /*09dc*/ 	.word	0x0000b5c0
        /*09e0*/ 	.word	0x00000003
        /*09e4*/ 	.word	0x00000090
        /*09e8*/ 	.short	0x010a
        /*09ea*/ 	.byte	0xff
	.zero		1


	//   ....[95]....
        /*09ec*/ 	.word	0x0000b620
        /*09f0*/ 	.word	0x00000004
        /*09f4*/ 	.word	0x000000c0
        /*09f8*/ 	.short	0x010a
        /*09fa*/ 	.byte	0xff
	.zero		1


	//   ....[96]....
        /*09fc*/ 	.word	0x0000b680
        /*0a00*/ 	.word	0x00000003
        /*0a04*/ 	.word	0x00000000
        /*0a08*/ 	.short	0x010a
        /*0a0a*/ 	.byte	0xff
	.zero		1


	//   ....[97]....
        /*0a0c*/ 	.word	0x0000b6e0
        /*0a10*/ 	.word	0x00000002
        /*0a14*/ 	.word	0x00000000
        /*0a18*/ 	.short	0x010a
        /*0a1a*/ 	.byte	0xff
	.zero		1


	//   ....[98]....
        /*0a1c*/ 	.word	0x0000b740
        /*0a20*/ 	.word	0x00000002
        /*0a24*/ 	.word	0x00000000
        /*0a28*/ 	.short	0x010a
        /*0a2a*/ 	.byte	0xff
	.zero		1


	//   ....[99]....
        /*0a2c*/ 	.word	0x0000b790
        /*0a30*/ 	.word	0x00000002
        /*0a34*/ 	.word	0x00000090
        /*0a38*/ 	.short	0x010a
        /*0a3a*/ 	.byte	0xff
	.zero		1


	//   ....[100]....
        /*0a3c*/ 	.word	0x0000b7f0
        /*0a40*/ 	.word	0x00000002
        /*0a44*/ 	.word	0x00000088
        /*0a48*/ 	.short	0x010a
        /*0a4a*/ 	.byte	0xff
	.zero		1


	//   ....[101]....
        /*0a4c*/ 	.word	0x0000b850
        /*0a50*/ 	.word	0x00000002
        /*0a54*/ 	.word	0x00000078
        /*0a58*/ 	.short	0x010a
        /*0a5a*/ 	.byte	0xff
	.zero		1


	//   ....[102]....
        /*0a5c*/ 	.word	0x0000b8b0
        /*0a60*/ 	.word	0x00000002
        /*0a64*/ 	.word	0x00000090
        /*0a68*/ 	.short	0x010a
        /*0a6a*/ 	.byte	0xff
	.zero		1


	//   ....[103]....
        /*0a6c*/ 	.word	0x0000b910
        /*0a70*/ 	.word	0x00000003
        /*0a74*/ 	.word	0x00000070
        /*0a78*/ 	.short	0x010a
        /*0a7a*/ 	.byte	0xff
	.zero		1


	//   ....[104]....
        /*0a7c*/ 	.word	0x0000b960
        /*0a80*/ 	.word	0x00000005
        /*0a84*/ 	.word	0x000000b0
        /*0a88*/ 	.short	0x010a
        /*0a8a*/ 	.byte	0xff
	.zero		1


	//----- nvinfo : EIATTR_NUM_MBARRIERS
	.align		4
.L_49:
        /*0a8c*/ 	.byte	0x03, 0x38
        /*0a8e*/ 	.short	0x001e


	//----- nvinfo : EIATTR_EXIT_INSTR_OFFSETS
	.align		4
        /*0a90*/ 	.byte	0x04, 0x1c
        /*0a92*/ 	.short	(.L_51 - .L_50)


	//   ....[0]....
.L_50:
        /*0a94*/ 	.word	0x00002820


	//   ....[1]....
        /*0a98*/ 	.word	0x00002d30


	//   ....[2]....
        /*0a9c*/ 	.word	0x00002d90


	//   ....[3]....
        /*0aa0*/ 	.word	0x00003aa0


	//   ....[4]....
        /*0aa4*/ 	.word	0x00004940


	//   ....[5]....
        /*0aa8*/ 	.word	0x00004980


	//   ....[6]....
        /*0aac*/ 	.word	0x0000b0b0


	//----- nvinfo : EIATTR_MAX_THREADS
	.align		4
.L_51:
        /*0ab0*/ 	.byte	0x04, 0x05
        /*0ab2*/ 	.short	(.L_53 - .L_52)
.L_52:
        /*0ab4*/ 	.word	0x00000100
        /*0ab8*/ 	.word	0x00000001
        /*0abc*/ 	.word	0x00000001


	//----- nvinfo : EIATTR_CRS_STACK_SIZE
	.align		4
.L_53:
        /*0ac0*/ 	.byte	0x04, 0x1e
        /*0ac2*/ 	.short	(.L_55 - .L_54)
.L_54:
        /*0ac4*/ 	.word	0x00000000


	//----- nvinfo : EIATTR_CBANK_PARAM_SIZE
	.align		4
.L_55:
        /*0ac8*/ 	.byte	0x03, 0x19
        /*0aca*/ 	.short	0x0800


	//----- nvinfo : EIATTR_PARAM_CBANK
	.align		4
        /*0acc*/ 	.byte	0x04, 0x0a
        /*0ace*/ 	.short	(.L_57 - .L_56)
	.align		4
.L_56:
        /*0ad0*/ 	.word	index@(.nv.constant0._ZN7cutlass13device_kernelINS_4gemm6kernel13GemmUniversalIN4cute5tupleIJiiiiEEENS1_10collective13CollectiveMmaINS1_35MainloopSm100TmaUmmaWarpSpecializedILi7ELi2ELi2ENS5_IJNS4_1CILi1EEESB_SB_EEEEENS5_IJNSA_ILi128EEENSA_ILi224EEENSA_ILi64EEEEEEaNS5_IJlSB_lEEEaSI_NS4_8TiledMMAINS4_8MMA_AtomIJNS4_15SM100_MMA_S8_SSIaaiLi128ELi224ELNS4_4UMMA5MajorE0ELSN_0ELNSM_8SaturateE0EEEEEENS4_6LayoutISC_NS5_IJNSA_ILi0EEESS_SS_EEEEENS5_IJNS4_10UnderscoreESV_SV_EEEEENS4_13SM90_TMA_LOADENS4_14ComposedLayoutINS4_7SwizzleILi2ELi4ELi3EEENS4_18smem_ptr_flag_bitsILi8EEENSR_INS5_IJNSA_ILi8EEESG_EEENS5_IJSG_SB_EEEEEEEvNS4_8identityESY_S18_vS19_EENS_8epilogue10collective18CollectiveEpilogueINS1B_23Sm100TmaWarpSpecializedILi1ELi1ELi224ELb0ELb0EEEJSH_NS5_IJNSR_ISE_SB_EENSR_ISF_SB_EEEEEaSI_aSI_NS1B_6fusion15FusionCallbacksIS1F_NS1J_17LinearCombinationIaiaiLNS_15FloatRoundStyleE2EEESH_S1I_JEEENS4_5SM1004TMEM4LOAD26SM100_TMEM_LOAD_32dp32b32xESY_NSZ_INS10_ILi1ELi4ELi3EEES13_NSR_INS5_IJS14_NSA_ILi32EEEEEENS5_IJS1U_SB_EEEEEEENS4_39AutoVectorizingCopyWithAssumedAlignmentILi128EEENS4_14SM90_TMA_STOREES1Y_S20_S20_EEEvvEEEEvNT_6ParamsE)
        /*0ad4*/ 	.short	0x0380
        /*0ad6*/ 	.short	0x0800


	//----- nvinfo : EIATTR_SW_WAR
	.align		4
.L_57:
        /*0ad8*/ 	.byte	0x04, 0x36
        /*0ada*/ 	.short	(.L_59 - .L_58)
.L_58:
        /*0adc*/ 	.word	0x00000008
.L_59:


//--------------------- .nv.callgraph             --------------------------
	.section	.nv.callgraph,"",@"SHT_CUDA_CALLGRAPH"
	.align	4
	.sectionentsize	8
	.align		4
        /*0000*/ 	.word	0x00000000
	.align		4
        /*0004*/ 	.word	0xffffffff
	.align		4
        /*0008*/ 	.word	index@(_ZN7cutlass13device_kernelINS_4gemm6kernel13GemmUniversalIN4cute5tupleIJiiiiEEENS1_10collective13CollectiveMmaINS1_35MainloopSm100TmaUmmaWarpSpecializedILi7ELi2ELi2ENS5_IJNS4_1CILi1EEESB_SB_EEEEENS5_IJNSA_ILi128EEENSA_ILi224EEENSA_ILi64EEEEEEaNS5_IJlSB_lEEEaSI_NS4_8TiledMMAINS4_8MMA_AtomIJNS4_15SM100_MMA_S8_SSIaaiLi128ELi224ELNS4_4UMMA5MajorE0ELSN_0ELNSM_8SaturateE0EEEEEENS4_6LayoutISC_NS5_IJNSA_ILi0EEESS_SS_EEEEENS5_IJNS4_10UnderscoreESV_SV_EEEEENS4_13SM90_TMA_LOADENS4_14ComposedLayoutINS4_7SwizzleILi2ELi4ELi3EEENS4_18smem_ptr_flag_bitsILi8EEENSR_INS5_IJNSA_ILi8EEESG_EEENS5_IJSG_SB_EEEEEEEvNS4_8identityESY_S18_vS19_EENS_8epilogue10collective18CollectiveEpilogueINS1B_23Sm100TmaWarpSpecializedILi1ELi1ELi224ELb0ELb0EEEJSH_NS5_IJNSR_ISE_SB_EENSR_ISF_SB_EEEEEaSI_aSI_NS1B_6fusion15FusionCallbacksIS1F_NS1J_17LinearCombinationIaiaiLNS_15FloatRoundStyleE2EEESH_S1I_JEEENS4_5SM1004TMEM4LOAD26SM100_TMEM_LOAD_32dp32b32xESY_NSZ_INS10_ILi1ELi4ELi3EEES13_NSR_INS5_IJS14_NSA_ILi32EEEEEENS5_IJS1U_SB_EEEEEEENS4_39AutoVectorizingCopyWithAssumedAlignmentILi128EEENS4_14SM90_TMA_STOREES1Y_S20_S20_EEEvvEEEEvNT_6ParamsE)
	.align		4
        /*000c*/ 	.word	index@(__assertfail)
	.align		4
        /*0010*/ 	.word	0x00000000
	.align		4
        /*0014*/ 	.word	0xfffffffe
	.align		4
        /*0018*/ 	.word	0x00000000
	.align		4
        /*001c*/ 	.word	0xfffffffd
	.align		4
        /*0020*/ 	.word	0x00000000
	.align		4
        /*0024*/ 	.word	0xfffffffc


//--------------------- .nv.constant4             --------------------------
	.section	.nv.constant4,"a",@progbits
	.align	8
	.align		8
.nv.constant4:
        /*0000*/ 	.dword	__assertfail
	.align		8
        /*0008*/ 	.dword	__unnamed_1
	.align		8
        /*0010*/ 	.dword	__unnamed_2
	.align		8
        /*0018*/ 	.dword	_ZN40_INTERNAL_a975d113_4_k_cu_8c76abb9_268404cuda3std3__45__cpo5beginE
	.align		8
        /*0020*/ 	.dword	_ZN40_INTERNAL_a975d113_4_k_cu_8c76abb9_268404cuda3std3__45__cpo3endE
	.align		8
        /*0028*/ 	.dword	_ZN40_INTERNAL_a975d113_4_k_cu_8c76abb9_268404cuda3std3__45__cpo6cbeginE
	.align		8
        /*0030*/ 	.dword	_ZN40_INTERNAL_a975d113_4_k_cu_8c76abb9_268404cuda3std3__45__cpo4cendE
	.align		8
        /*0038*/ 	.dword	_ZN40_INTERNAL_a975d113_4_k_cu_8c76abb9_268404cuda3std3__442_GLOBAL__N__a975d113_4_k_cu_8c76abb9_268406ignoreE
	.align		8
        /*0040*/ 	.dword	_ZN40_INTERNAL_a975d113_4_k_cu_8c76abb9_268404cuda3std3__419piecewise_constructE
	.align		8
        /*0048*/ 	.dword	_ZN40_INTERNAL_a975d113_4_k_cu_8c76abb9_268404cuda3std3__48in_placeE
	.align		8
        /*0050*/ 	.dword	_ZN40_INTERNAL_a975d113_4_k_cu_8c76abb9_268404cuda3std6ranges3__45__cpo4swapE
	.align		8
        /*0058*/ 	.dword	_ZN40_INTERNAL_a975d113_4_k_cu_8c76abb9_268404cuda3std6ranges3__45__cpo9iter_moveE
	.align		8
        /*0060*/ 	.dword	_ZN40_INTERNAL_a975d113_4_k_cu_8c76abb9_268404cute7productE
	.align		8
        /*0068*/ 	.dword	_ZN40_INTERNAL_a975d113_4_k_cu_8c76abb9_268404cute1_E
	.align		8
        /*0070*/ 	.dword	$str$25
	.align		8
        /*0078*/ 	.dword	$str$26
	.align		8
        /*0080*/ 	.dword	$str$27
	.align		8
        /*0088*/ 	.dword	$str$28


//--------------------- .text._ZN7cutlass13device_kernelINS_4gemm6kernel13GemmUniversalIN4cute5tupleIJiiiiEEENS1_10collective13CollectiveMmaINS1_35MainloopSm100TmaUmmaWarpSpecializedILi7ELi2ELi2ENS5_IJNS4_1CILi1EEESB_SB_EEEEENS5_IJNSA_ILi128EEENSA_ILi224EEENSA_ILi64EEEEEEaNS5_IJlSB_lEEEaSI_NS4_8TiledMMAINS4_8MMA_AtomIJNS4_15SM100_MMA_S8_SSIaaiLi128ELi224ELNS4_4UMMA5MajorE0ELSN_0ELNSM_8SaturateE0EEEEEENS4_6LayoutISC_NS5_IJNSA_ILi0EEESS_SS_EEEEENS5_IJNS4_10UnderscoreESV_SV_EEEEENS4_13SM90_TMA_LOADENS4_14ComposedLayoutINS4_7SwizzleILi2ELi4ELi3EEENS4_18smem_ptr_flag_bitsILi8EEENSR_INS5_IJNSA_ILi8EEESG_EEENS5_IJSG_SB_EEEEEEEvNS4_8identityESY_S18_vS19_EENS_8epilogue10collective18CollectiveEpilogueINS1B_23Sm100TmaWarpSpecializedILi1ELi1ELi224ELb0ELb0EEEJSH_NS5_IJNSR_ISE_SB_EENSR_ISF_SB_EEEEEaSI_aSI_NS1B_6fusion15FusionCallbacksIS1F_NS1J_17LinearCombinationIaiaiLNS_15FloatRoundStyleE2EEESH_S1I_JEEENS4_5SM1004TMEM4LOAD26SM100_TMEM_LOAD_32dp32b32xESY_NSZ_INS10_ILi1ELi4ELi3EEES13_NSR_INS5_IJS14_NSA_ILi32EEEEEENS5_IJS1U_SB_EEEEEEENS4_39AutoVectorizingCopyWithAssumedAlignmentILi128EEENS4_14SM90_TMA_STOREES1Y_S20_S20_EEEvvEEEEvNT_6ParamsE --------------------------
	.section	.text._ZN7cutlass13device_kernelINS_4gemm6kernel13GemmUniversalIN4cute5tupleIJiiiiEEENS1_10collective13CollectiveMmaINS1_35MainloopSm100TmaUmmaWarpSpecializedILi7ELi2ELi2ENS5_IJNS4_1CILi1EEESB_SB_EEEEENS5_IJNSA_ILi128EEENSA_ILi224EEENSA_ILi64EEEEEEaNS5_IJlSB_lEEEaSI_NS4_8TiledMMAINS4_8MMA_AtomIJNS4_15SM100_MMA_S8_SSIaaiLi128ELi224ELNS4_4UMMA5MajorE0ELSN_0ELNSM_8SaturateE0EEEEEENS4_6LayoutISC_NS5_IJNSA_ILi0EEESS_SS_EEEEENS5_IJNS4_10UnderscoreESV_SV_EEEEENS4_13SM90_TMA_LOADENS4_14ComposedLayoutINS4_7SwizzleILi2ELi4ELi3EEENS4_18smem_ptr_flag_bitsILi8EEENSR_INS5_IJNSA_ILi8EEESG_EEENS5_IJSG_SB_EEEEEEEvNS4_8identityESY_S18_vS19_EENS_8epilogue10collective18CollectiveEpilogueINS1B_23Sm100TmaWarpSpecializedILi1ELi1ELi224ELb0ELb0EEEJSH_NS5_IJNSR_ISE_SB_EENSR_ISF_SB_EEEEEaSI_aSI_NS1B_6fusion15FusionCallbacksIS1F_NS1J_17LinearCombinationIaiaiLNS_15FloatRoundStyleE2EEESH_S1I_JEEENS4_5SM1004TMEM4LOAD26SM100_TMEM_LOAD_32dp32b32xESY_NSZ_INS10_ILi1ELi4ELi3EEES13_NSR_INS5_IJS14_NSA_ILi32EEEEEENS5_IJS1U_SB_EEEEEEENS4_39AutoVectorizingCopyWithAssumedAlignmentILi128EEENS4_14SM90_TMA_STOREES1Y_S20_S20_EEEvvEEEEvNT_6ParamsE,"ax",@progbits
	.align	128
.text._ZN7cutlass13device_kernelINS_4gemm6kernel13GemmUniversalIN4cute5tupleIJiiiiEEENS1_10collective13CollectiveMmaINS1_35MainloopSm100TmaUmmaWarpSpecializedILi7ELi2ELi2ENS5_IJNS4_1CILi1EEESB_SB_EEEEENS5_IJNSA_ILi128EEENSA_ILi224EEENSA_ILi64EEEEEEaNS5_IJlSB_lEEEaSI_NS4_8TiledMMAINS4_8MMA_AtomIJNS4_15SM100_MMA_S8_SSIaaiLi128ELi224ELNS4_4UMMA5MajorE0ELSN_0ELNSM_8SaturateE0EEEEEENS4_6LayoutISC_NS5_IJNSA_ILi0EEESS_SS_EEEEENS5_IJNS4_10UnderscoreESV_SV_EEEEENS4_13SM90_TMA_LOADENS4_14ComposedLayoutINS4_7SwizzleILi2ELi4ELi3EEENS4_18smem_ptr_flag_bitsILi8EEENSR_INS5_IJNSA_ILi8EEESG_EEENS5_IJSG_SB_EEEEEEEvNS4_8identityESY_S18_vS19_EENS_8epilogue10collective18CollectiveEpilogueINS1B_23Sm100TmaWarpSpecializedILi1ELi1ELi224ELb0ELb0EEEJSH_NS5_IJNSR_ISE_SB_EENSR_ISF_SB_EEEEEaSI_aSI_NS1B_6fusion15FusionCallbacksIS1F_NS1J_17LinearCombinationIaiaiLNS_15FloatRoundStyleE2EEESH_S1I_JEEENS4_5SM1004TMEM4LOAD26SM100_TMEM_LOAD_32dp32b32xESY_NSZ_INS10_ILi1ELi4ELi3EEES13_NSR_INS5_IJS14_NSA_ILi32EEEEEENS5_IJS1U_SB_EEEEEEENS4_39AutoVectorizingCopyWithAssumedAlignmentILi128EEENS4_14SM90_TMA_STOREES1Y_S20_S20_EEEvvEEEEvNT_6ParamsE:
        .type           _ZN7cutlass13device_kernelINS_4gemm6kernel13GemmUniversalIN4cute5tupleIJiiiiEEENS1_10collective13CollectiveMmaINS1_35MainloopSm100TmaUmmaWarpSpecializedILi7ELi2ELi2ENS5_IJNS4_1CILi1EEESB_SB_EEEEENS5_IJNSA_ILi128EEENSA_ILi224EEENSA_ILi64EEEEEEaNS5_IJlSB_lEEEaSI_NS4_8TiledMMAINS4_8MMA_AtomIJNS4_15SM100_MMA_S8_SSIaaiLi128ELi224ELNS4_4UMMA5MajorE0ELSN_0ELNSM_8SaturateE0EEEEEENS4_6LayoutISC_NS5_IJNSA_ILi0EEESS_SS_EEEEENS5_IJNS4_10UnderscoreESV_SV_EEEEENS4_13SM90_TMA_LOADENS4_14ComposedLayoutINS4_7SwizzleILi2ELi4ELi3EEENS4_18smem_ptr_flag_bitsILi8EEENSR_INS5_IJNSA_ILi8EEESG_EEENS5_IJSG_SB_EEEEEEEvNS4_8identityESY_S18_vS19_EENS_8epilogue10collective18CollectiveEpilogueINS1B_23Sm100TmaWarpSpecializedILi1ELi1ELi224ELb0ELb0EEEJSH_NS5_IJNSR_ISE_SB_EENSR_ISF_SB_EEEEEaSI_aSI_NS1B_6fusion15FusionCallbacksIS1F_NS1J_17LinearCombinationIaiaiLNS_15FloatRoundStyleE2EEESH_S1I_JEEENS4_5SM1004TMEM4LOAD26SM100_TMEM_LOAD_32dp32b32xESY_NSZ_INS10_ILi1ELi4ELi3EEES13_NSR_INS5_IJS14_NSA_ILi32EEEEEENS5_IJS1U_SB_EEEEEEENS4_39AutoVectorizingCopyWithAssumedAlignmentILi128EEENS4_14SM90_TMA_STOREES1Y_S20_S20_EEEvvEEEEvNT_6ParamsE,@function
        .size           _ZN7cutlass13device_kernelINS_4gemm6kernel13GemmUniversalIN4cute5tupleIJiiiiEEENS1_10collective13CollectiveMmaINS1_35MainloopSm100TmaUmmaWarpSpecializedILi7ELi2ELi2ENS5_IJNS4_1CILi1EEESB_SB_EEEEENS5_IJNSA_ILi128EEENSA_ILi224EEENSA_ILi64EEEEEEaNS5_IJlSB_lEEEaSI_NS4_8TiledMMAINS4_8MMA_AtomIJNS4_15SM100_MMA_S8_SSIaaiLi128ELi224ELNS4_4UMMA5MajorE0ELSN_0ELNSM_8SaturateE0EEEEEENS4_6LayoutISC_NS5_IJNSA_ILi0EEESS_SS_EEEEENS5_IJNS4_10UnderscoreESV_SV_EEEEENS4_13SM90_TMA_LOADENS4_14ComposedLayoutINS4_7SwizzleILi2ELi4ELi3EEENS4_18smem_ptr_flag_bitsILi8EEENSR_INS5_IJNSA_ILi8EEESG_EEENS5_IJSG_SB_EEEEEEEvNS4_8identityESY_S18_vS19_EENS_8epilogue10collective18CollectiveEpilogueINS1B_23Sm100TmaWarpSpecializedILi1ELi1ELi224ELb0ELb0EEEJSH_NS5_IJNSR_ISE_SB_EENSR_ISF_SB_EEEEEaSI_aSI_NS1B_6fusion15FusionCallbacksIS1F_NS1J_17LinearCombinationIaiaiLNS_15FloatRoundStyleE2EEESH_S1I_JEEENS4_5SM1004TMEM4LOAD26SM100_TMEM_LOAD_32dp32b32xESY_NSZ_INS10_ILi1ELi4ELi3EEES13_NSR_INS5_IJS14_NSA_ILi32EEEEEENS5_IJS1U_SB_EEEEEEENS4_39AutoVectorizingCopyWithAssumedAlignmentILi128EEENS4_14SM90_TMA_STOREES1Y_S20_S20_EEEvvEEEEvNT_6ParamsE,(.L_x_137 - _ZN7cutlass13device_kernelINS_4gemm6kernel13GemmUniversalIN4cute5tupleIJiiiiEEENS1_10collective13CollectiveMmaINS1_35MainloopSm100TmaUmmaWarpSpecializedILi7ELi2ELi2ENS5_IJNS4_1CILi1EEESB_SB_EEEEENS5_IJNSA_ILi128EEENSA_ILi224EEENSA_ILi64EEEEEEaNS5_IJlSB_lEEEaSI_NS4_8TiledMMAINS4_8MMA_AtomIJNS4_15SM100_MMA_S8_SSIaaiLi128ELi224ELNS4_4UMMA5MajorE0ELSN_0ELNSM_8SaturateE0EEEEEENS4_6LayoutISC_NS5_IJNSA_ILi0EEESS_SS_EEEEENS5_IJNS4_10UnderscoreESV_SV_EEEEENS4_13SM90_TMA_LOADENS4_14ComposedLayoutINS4_7SwizzleILi2ELi4ELi3EEENS4_18smem_ptr_flag_bitsILi8EEENSR_INS5_IJNSA_ILi8EEESG_EEENS5_IJSG_SB_EEEEEEEvNS4_8identityESY_S18_vS19_EENS_8epilogue10collective18CollectiveEpilogueINS1B_23Sm100TmaWarpSpecializedILi1ELi1ELi224ELb0ELb0EEEJSH_NS5_IJNSR_ISE_SB_EENSR_ISF_SB_EEEEEaSI_aSI_NS1B_6fusion15FusionCallbacksIS1F_NS1J_17LinearCombinationIaiaiLNS_15FloatRoundStyleE2EEESH_S1I_JEEENS4_5SM1004TMEM4LOAD26SM100_TMEM_LOAD_32dp32b32xESY_NSZ_INS10_ILi1ELi4ELi3EEES13_NSR_INS5_IJS14_NSA_ILi32EEEEEENS5_IJS1U_SB_EEEEEEENS4_39AutoVectorizingCopyWithAssumedAlignmentILi128EEENS4_14SM90_TMA_STOREES1Y_S20_S20_EEEvvEEEEvNT_6ParamsE)
        .other          _ZN7cutlass13device_kernelINS_4gemm6kernel13GemmUniversalIN4cute5tupleIJiiiiEEENS1_10collective13CollectiveMmaINS1_35MainloopSm100TmaUmmaWarpSpecializedILi7ELi2ELi2ENS5_IJNS4_1CILi1EEESB_SB_EEEEENS5_IJNSA_ILi128EEENSA_ILi224EEENSA_ILi64EEEEEEaNS5_IJlSB_lEEEaSI_NS4_8TiledMMAINS4_8MMA_AtomIJNS4_15SM100_MMA_S8_SSIaaiLi128ELi224ELNS4_4UMMA5MajorE0ELSN_0ELNSM_8SaturateE0EEEEEENS4_6LayoutISC_NS5_IJNSA_ILi0EEESS_SS_EEEEENS5_IJNS4_10UnderscoreESV_SV_EEEEENS4_13SM90_TMA_LOADENS4_14ComposedLayoutINS4_7SwizzleILi2ELi4ELi3EEENS4_18smem_ptr_flag_bitsILi8EEENSR_INS5_IJNSA_ILi8EEESG_EEENS5_IJSG_SB_EEEEEEEvNS4_8identityESY_S18_vS19_EENS_8epilogue10collective18CollectiveEpilogueINS1B_23Sm100TmaWarpSpecializedILi1ELi1ELi224ELb0ELb0EEEJSH_NS5_IJNSR_ISE_SB_EENSR_ISF_SB_EEEEEaSI_aSI_NS1B_6fusion15FusionCallbacksIS1F_NS1J_17LinearCombinationIaiaiLNS_15FloatRoundStyleE2EEESH_S1I_JEEENS4_5SM1004TMEM4LOAD26SM100_TMEM_LOAD_32dp32b32xESY_NSZ_INS10_ILi1ELi4ELi3EEES13_NSR_INS5_IJS14_NSA_ILi32EEEEEENS5_IJS1U_SB_EEEEEEENS4_39AutoVectorizingCopyWithAssumedAlignmentILi128EEENS4_14SM90_TMA_STOREES1Y_S20_S20_EEEvvEEEEvNT_6ParamsE,@"STO_CUDA_ENTRY STV_DEFAULT"
_ZN7cutlass13device_kernelINS_4gemm6kernel13GemmUniversalIN4cute5tupleIJiiiiEEENS1_10collective13CollectiveMmaINS1_35MainloopSm100TmaUmmaWarpSpecializedILi7ELi2ELi2ENS5_IJNS4_1CILi1EEESB_SB_EEEEENS5_IJNSA_ILi128EEENSA_ILi224EEENSA_ILi64EEEEEEaNS5_IJlSB_lEEEaSI_NS4_8TiledMMAINS4_8MMA_AtomIJNS4_15SM100_MMA_S8_SSIaaiLi128ELi224ELNS4_4UMMA5MajorE0ELSN_0ELNSM_8SaturateE0EEEEEENS4_6LayoutISC_NS5_IJNSA_ILi0EEESS_SS_EEEEENS5_IJNS4_10UnderscoreESV_SV_EEEEENS4_13SM90_TMA_LOADENS4_14ComposedLayoutINS4_7SwizzleILi2ELi4ELi3EEENS4_18smem_ptr_flag_bitsILi8EEENSR_INS5_IJNSA_ILi8EEESG_EEENS5_IJSG_SB_EEEEEEEvNS4_8identityESY_S18_vS19_EENS_8epilogue10collective18CollectiveEpilogueINS1B_23Sm100TmaWarpSpecializedILi1ELi1ELi224ELb0ELb0EEEJSH_NS5_IJNSR_ISE_SB_EENSR_ISF_SB_EEEEEaSI_aSI_NS1B_6fusion15FusionCallbacksIS1F_NS1J_17LinearCombinationIaiaiLNS_15FloatRoundStyleE2EEESH_S1I_JEEENS4_5SM1004TMEM4LOAD26SM100_TMEM_LOAD_32dp32b32xESY_NSZ_INS10_ILi1ELi4ELi3EEES13_NSR_INS5_IJS14_NSA_ILi32EEEEEENS5_IJS1U_SB_EEEEEEENS4_39AutoVectorizingCopyWithAssumedAlignmentILi128EEENS4_14SM90_TMA_STOREES1Y_S20_S20_EEEvvEEEEvNT_6ParamsE:
[----:B------:R-:W1:Y:S01]  /*0000*/  LDC R1, c[0x0][0x37c] ;  /* 0x0000df00ff017b82 */ /* 0x000e620000000800 */
[----:B------:R-:W2:Y:S01]  /*0010*/  S2R R6, SR_TID.X ;  /* 0x0000000000067919 */ /* 0x000ea20000002100 */
[----:B------:R-:W3:Y:S01]  /*0020*/  LDCU.64 UR8, c[0x0][0x890] ;  /* 0x00011200ff0877ac */ /* 0x000ee20008000a00 */
[----:B-1----:R-:W-:Y:S01]  /*0030*/  VIADD R1, R1, 0xffffff88 ;  /* 0xffffff8801017836 */ /* 0x002fe20000000000 */
[----:B------:R-:W-:Y:S01]  /*0040*/  ELECT P3, URZ, PT ;  /* 0x0000000000ff782f */ /* 0x000fe20003860000 */
[----:B---3--:R-:W-:-:S04]  /*0050*/  UISETP.NE.U32.AND UP0, UPT, UR8, URZ, UPT ;  /* 0x000000ff0800728c */ /* 0x008fc8000bf05070 */
[----:B------:R-:W-:Y:S01]  /*0060*/  UISETP.NE.AND.EX UP0, UPT, UR9, URZ, UPT, UP0 ;  /* 0x000000ff0900728c */ /* 0x000fe2000bf05300 */
[----:B--2---:R-:W-:-:S05]  /*0070*/  SHF.R.U32.HI R2, RZ, 0x5, R6 ;  /* 0x00000005ff027819 */ /* 0x004fca0000011606 */
[----:B------:R-:W1:Y:S02]  /*0080*/  SHFL.IDX PT, R0, R2, RZ, 0x1f ;  /* 0x00001fff02007589 */ /* 0x000e6400000e0000 */
[----:B-1----:R-:W-:Y:S02]  /*0090*/  R2UR UR18, R0 ;  /* 0x00000000001272ca */ /* 0x002fe400000e0000 */
[----:B------:R-:W-:-:S05]  /*00a0*/  PRMT R0, RZ, 0x7610, R0 ;  /* 0x00007610ff007816 */ /* 0x000fca0000000000 */
[----:B------:R1:W-:Y:S01]  /*00b0*/  STL.S16 [R1+0x60], R0 ;  /* 0x0000600001007387 */ /* 0x0003e20000100600 */
[----:B------:R-:W-:Y:S07]  /*00c0*/  BRA.U UP0, `(.L_x_0) ;  /* 0x0000000100387547 */ /* 0x000fee000b800000 */
[----:B------:R-:W2:Y:S02]  /*00d0*/  LDCU.64 UR4, c[0x0][0x888] ;  /* 0x00011100ff0477ac */ /* 0x000ea40008000a00 */
[----:B--2---:R-:W-:-:S04]  /*00e0*/  UISETP.NE.U32.AND UP0, UPT, UR4, URZ, UPT ;  /* 0x000000ff0400728c */ /* 0x004fc8000bf05070 */
[----:B------:R-:W-:-:S09]  /*00f0*/  UISETP.NE.AND.EX UP0, UPT, UR5, URZ, UPT, UP0 ;  /* 0x000000ff0500728c */ /* 0x000fd2000bf05300 */
[----:B------:R-:W-:Y:S05]  /*0100*/  BRA.U !UP0, `(.L_x_1) ;  /* 0x0000000108187547 */ /* 0x000fea000b800000 */
[----:B------:R-:W2:Y:S01]  /*0110*/  LDC.64 R4, c[0x0][0x888] ;  /* 0x00022200ff047b82 */ /* 0x000ea20000000a00 */
[----:B------:R-:W2:Y:S02]  /*0120*/  LDCU.64 UR4, c[0x0][0x358] ;  /* 0x00006b00ff0477ac */ /* 0x000ea40008000a00 */
[----:B--2---:R2:W5:Y:S01]  /*0130*/  LDG.E R219, desc[UR4][R4.64] ;  /* 0x0000000404db7981 */ /* 0x004562000c1e1900 */
[----:B-1----:R-:W-:-:S05]  /*0140*/  HFMA2 R0, -RZ, RZ, 0, 5.9604644775390625e-08 ;  /* 0x00000001ff007431 */ /* 0x002fca00000001ff */
[----:B------:R2:W-:Y:S01]  /*0150*/  STL.S16 [R1+0x60], R0 ;  /* 0x0000600001007387 */ /* 0x0005e20000100600 */
[----:B------:R-:W-:Y:S05]  /*0160*/  BRA `(.L_x_0) ;  /* 0x0000000000107947 */ /* 0x000fea0003800000 */
.L_x_1:
[----:B-1----:R-:W-:Y:S01]  /*0170*/  HFMA2 R0, -RZ, RZ, 0, 5.9604644775390625e-08 ;  /* 0x00000001ff007431 */ /* 0x002fe200000001ff */
[----:B------:R-:W1:Y:S04]  /*0180*/  LDCU UR4, c[0x0][0x880] ;  /* 0x00011000ff0477ac */ /* 0x000e680008000800 */
[----:B------:R3:W-:Y:S01]  /*0190*/  STL.S16 [R1+0x60], R0 ;  /* 0x0000600001007387 */ /* 0x0007e20000100600 */
[----:B-1----:R-:W-:-:S07]  /*01a0*/  MOV R219, UR4 ;  /* 0x0000000400db7c02 */ /* 0x002fce0008000f00 */
.L_x_0:
[----:B------:R-:W4:Y:S02]  /*01b0*/  LDCU.64 UR4, c[0x0][0x8b0] ;  /* 0x00011600ff0477ac */ /* 0x000f240008000a00 */
[----:B----4-:R-:W-:-:S04]  /*01c0*/  UISETP.NE.U32.AND UP0, UPT, UR4, URZ, UPT ;  /* 0x000000ff0400728c */ /* 0x010fc8000bf05070 */
[----:B------:R-:W-:-:S09]  /*01d0*/  UISETP.NE.AND.EX UP0, UPT, UR5, URZ, UPT, UP0 ;  /* 0x000000ff0500728c */ /* 0x000fd2000bf05300 */
[----:B------:R-:W-:Y:S05]  /*01e0*/  BRA.U UP0, `(.L_x_2) ;  /* 0x0000000100287547 */ /* 0x000fea000b800000 */
[----:B------:R-:W4:Y:S02]  /*01f0*/  LDCU.64 UR4, c[0x0][0x8a8] ;  /* 0x00011500ff0477ac */ /* 0x000f240008000a00 */
[----:B----4-:R-:W-:-:S04]  /*0200*/  UISETP.NE.U32.AND UP0, UPT, UR4, URZ, UPT ;  /* 0x000000ff0400728c */ /* 0x010fc8000bf05070 */
[----:B------:R-:W-:-:S09]  /*0210*/  UISETP.NE.AND.EX UP0, UPT, UR5, URZ, UPT, UP0 ;  /* 0x000000ff0500728c */ /* 0x000fd2000bf05300 */
[----:B------:R-:W-:Y:S05]  /*0220*/  BRA.U !UP0, `(.L_x_3) ;  /* 0x0000000108107547 */ /* 0x000fea000b800000 */
[----:B--2---:R-:W2:Y:S01]  /*0230*/  LDC.64 R4, c[0x0][0x8a8] ;  /* 0x00022a00ff047b82 */ /* 0x004ea20000000a00 */
[----:B------:R-:W2:Y:S02]  /*0240*/  LDCU.64 UR4, c[0x0][0x358] ;  /* 0x00006b00ff0477ac */ /* 0x000ea40008000a00 */
[----:B--2---:R4:W5:Y:S01]  /*0250*/  LDG.E R217, desc[UR4][R4.64] ;  /* 0x0000000404d97981 */ /* 0x004962000c1e1900 */
[----:B------:R-:W-:Y:S05]  /*0260*/  BRA `(.L_x_2) ;  /* 0x0000000000087947 */ /* 0x000fea0003800000 */
.L_x_3:
[----:B------:R-:W4:Y:S02]  /*0270*/  LDCU UR4, c[0x0][0x8a0] ;  /* 0x00011400ff0477ac */ /* 0x000f240008000800 */
[----:B----4-:R-:W-:Y:S02]  /*0280*/  MOV R217, UR4 ;  /* 0x0000000400d97c02 */ /* 0x010fe40008000f00 */
.L_x_2:
[----:B--2-4-:R-:W-:Y:S01]  /*0290*/  IMAD.U32 R4, RZ, RZ, UR18 ;  /* 0x00000012ff047e24 */ /* 0x014fe2000f8e00ff */
[----:B------:R-:W-:Y:S04]  /*02a0*/  BSSY.RECONVERGENT B0, `(.L_x_4) ;  /* 0x000000c000007945 */ /* 0x000fe80003800200 */
[C---:B------:R-:W-:Y:S02]  /*02b0*/  ISETP.NE.OR P1, PT, R4.reuse, 0x1, !P3 ;  /* 0x000000010400780c */ /* 0x040fe40005f25670 */
[----:B------:R-:W-:-:S11]  /*02c0*/  ISETP.NE.OR P0, PT, R4, 0x3, !P3 ;  /* 0x000000030400780c */ /* 0x000fd60005f05670 */
[----:B------:R-:W-:Y:S05]  /*02d0*/  @P1 BRA `(.L_x_5) ;  /* 0x0000000000201947 */ /* 0x000fea0003800000 */
[----:B------:R-:W2:Y:S02]  /*02e0*/  LDCU.64 UR4, c[0x0][0x348] ;  /* 0x00006900ff0477ac */ /* 0x000ea40008000a00 */
[----:B--2---:R-:W-:Y:S02]  /*02f0*/  UIADD3 UR6, UP1, UPT, UR4, 0x80, URZ ;  /* 0x0000008004067890 */ /* 0x004fe4000ff3e0ff */
[----:B------:R-:W-:Y:S02]  /*0300*/  UIADD3 UR4, UP0, UPT, UR4, 0x180, URZ ;  /* 0x0000018004047890 */ /* 0x000fe4000ff1e0ff */
[----:B------:R-:W-:Y:S02]  /*0310*/  UIADD3.X UR7, UPT, UPT, URZ, UR5, URZ, UP1, !UPT ;  /* 0x00000005ff077290 */ /* 0x000fe40008ffe4ff */
[----:B------:R-:W-:-:S07]  /*0320*/  UIADD3.X UR5, UPT, UPT, URZ, UR5, URZ, UP0, !UPT ;  /* 0x00000005ff057290 */ /* 0x000fce00087fe4ff */
[----:B------:R2:W-:Y:S02]  /*0330*/  UTMACCTL.PF [UR6] ;  /* 0x00000000060079b9 */ /* 0x0005e40008040000 */
[----:B------:R2:W-:Y:S02]  /*0340*/  UTMACCTL.PF [UR4] ;  /* 0x00000000040079b9 */ /* 0x0005e40008040000 */
[----:B--2---:R-:W-:Y:S01]  /*0350*/  NOP ;  /* 0x0000000000007918 */ /* 0x004fe20000000000 */
.L_x_5:
[----:B------:R-:W-:Y:S05]  /*0360*/  BSYNC.RECONVERGENT B0 ;  /* 0x0000000000007941 */ /* 0x000fea0003800200 */
.L_x_4:
[----:B------:R-:W-:Y:S04]  /*0370*/  BSSY.RECONVERGENT B0, `(.L_x_6) ;  /* 0x000000a000007945 */ /* 0x000fe80003800200 */
        /* <DEDUP_REMOVED lines=9> */
.L_x_7:
[----:B------:R-:W-:Y:S05]  /*0410*/  BSYNC.RECONVERGENT B0 ;  /* 0x0000000000007941 */ /* 0x000fea0003800200 */
.L_x_6:
[----:B------:R-:W2:Y:S01]  /*0420*/  LDCU.64 UR4, c[0x0][0x888] ;  /* 0x00011100ff0477ac */ /* 0x000ea20008000a00 */
[----:B------:R-:W-:Y:S02]  /*0430*/  UISETP.EQ.U32.AND UP1, UPT, UR8, URZ, UPT ;  /* 0x000000ff0800728c */ /* 0x000fe4000bf22070 */
[----:B------:R-:W-:Y:S02]  /*0440*/  UPLOP3.LUT UP3, UPT, UPT, UPT, UPT, 0x80, 0x8 ;  /* 0x000000000008789c */ /* 0x000fe40003f6f070 */
[----:B--2---:R-:W-:-:S04]  /*0450*/  UISETP.NE.U32.AND UP0, UPT, UR4, URZ, UPT ;  /* 0x000000ff0400728c */ /* 0x004fc8000bf05070 */
[----:B------:R-:W-:-:S04]  /*0460*/  UISETP.NE.AND.EX UP2, UPT, UR5, URZ, UPT, UP0 ;  /* 0x000000ff0500728c */ /* 0x000fc8000bf45300 */
[----:B------:R-:W-:-:S04]  /*0470*/  UISETP.EQ.OR.EX UP4, UPT, UR9, URZ, !UP2, UP1 ;  /* 0x000000ff0900728c */ /* 0x000fc8000d782710 */
[----:B------:R-:W-:-:S05]  /*0480*/  UP2UR UR60, UPR, URZ, 0x10 ;  /* 0x00000010ff3c7883 */ /* 0x000fca0008000000 */
[----:B------:R-:W-:Y:S07]  /*0490*/  BRA.U !UP4, `(.L_x_8) ;  /* 0x000000010c207547 */ /* 0x000fee000b800000 */
[----:B-----5:R-:W-:Y:S01]  /*04a0*/  R2UR UR5, R219 ;  /* 0x00000000db0572ca */ /* 0x020fe200000e0000 */
[----:B------:R-:W-:Y:S02]  /*04b0*/  UISETP.NE.U32.AND UP1, UPT, UR8, URZ, UPT ;  /* 0x000000ff0800728c */ /* 0x000fe4000bf25070 */
[----:B------:R-:W-:Y:S02]  /*04c0*/  USEL UR4, URZ, 0xffffffff, UP2 ;  /* 0xffffffffff047887 */ /* 0x000fe40009000000 */
[----:B------:R-:W-:-:S08]  /*04d0*/  UISETP.NE.AND.EX UP1, UPT, UR9, URZ, UPT, UP1 ;  /* 0x000000ff0900728c */ /* 0x000fd0000bf25310 */
[----:B------:R-:W-:-:S04]  /*04e0*/  UISETP.NE.AND UP0, UPT, UR5, URZ, UPT ;  /* 0x000000ff0500728c */ /* 0x000fc8000bf05270 */
[----:B------:R-:W-:-:S04]  /*04f0*/  @!UP1 USEL UR4, URZ, 0xffffffff, UP0 ;  /* 0xffffffffff049887 */ /* 0x000fc80008000000 */
[----:B------:R-:W-:-:S04]  /*0500*/  ULOP3.LUT UR4, UR4, 0x1, URZ, 0xc0, !UPT ;  /* 0x0000000104047892 */ /* 0x000fc8000f8ec0ff */
[----:B------:R-:W-:-:S11]  /*0510*/  UISETP.NE.U32.AND UP3, UPT, UR4, 0x1, UPT ;  /* 0x000000010400788c */ /* 0x000fd6000bf65070 */
.L_x_8:
[----:B-1-3--:R-:W1:Y:S01]  /*0520*/  SHFL.IDX PT, R0, R2, RZ, 0x1f ;  /* 0x00001fff02007589 */ /* 0x00ae6200000e0000 */
[----:B------:R-:W-:-:S04]  /*0530*/  UISETP.NE.AND UP0, UPT, UR18, 0x2, UPT ;  /* 0x000000021200788c */ /* 0x000fc8000bf05270 */
[----:B------:R-:W-:Y:S01]  /*0540*/  USEL UR50, URZ, 0x1, UP0 ;  /* 0x00000001ff327887 */ /* 0x000fe20008000000 */
[----:B-1----:R-:W-:-:S13]  /*0550*/  ISETP.NE.AND P0, PT, R0, RZ, PT ;  /* 0x000000ff0000720c */ /* 0x002fda0003f05270 */
[----:B------:R-:W-:Y:S05]  /*0560*/  @P0 BRA `(.L_x_9) ;  /* 0x0000000000600947 */ /* 0x000fea0003800000 */
[----:B------:R-:W1:Y:S01]  /*0570*/  S2UR UR4, SR_CgaCtaId ;  /* 0x00000000000479c3 */ /* 0x000e620000008800 */
[----:B------:R-:W-:Y:S01]  /*0580*/  UMOV UR5, 0x400 ;  /* 0x0000040000057882 */ /* 0x000fe20000000000 */
[----:B------:R-:W-:Y:S01]  /*0590*/  UMOV UR6, 0x1 ;  /* 0x0000000100067882 */ /* 0x000fe20000000000 */
[----:B------:R-:W-:Y:S01]  /*05a0*/  ELECT P0, URZ, PT ;  /* 0x0000000000ff782f */ /* 0x000fe20003800000 */
[----:B------:R-:W-:-:S04]  /*05b0*/  UIADD3 UR6, UPT, UPT, -UR6, 0x100000, URZ ;  /* 0x0010000006067890 */ /* 0x000fc8000fffe1ff */
[----:B------:R-:W-:Y:S02]  /*05c0*/  USHF.L.U32 UR7, UR6, 0xb, URZ ;  /* 0x0000000b06077899 */ /* 0x000fe400080006ff */
[----:B------:R-:W-:Y:S02]  /*05d0*/  USHF.L.U32 UR6, UR6, 0x1, URZ ;  /* 0x0000000106067899 */ /* 0x000fe400080006ff */
[----:B-1----:R-:W-:Y:S01]  /*05e0*/  ULEA UR4, UR4, UR5, 0x18 ;  /* 0x0000000504047291 */ /* 0x002fe2000f8ec0ff */
[----:B------:R-:W1:Y:S11]  /*05f0*/  FENCE.VIEW.ASYNC.S ;  /* 0x00000000000073c6 */ /* 0x000e760000000000 */
[----:B-1----:R1:W2:Y:S01]  /*0600*/  SYNCS.EXCH.64 URZ, [UR4], UR6 ;  /* 0x0000000604ff75b2 */ /* 0x0022a20008000100 */
[----:B------:R1:W3:Y:S01]  /*0610*/  SYNCS.EXCH.64 URZ, [UR4+0x38], UR6 ;  /* 0x0000380604ff75b2 */ /* 0x0002e20008000100 */
[----:B------:R1:W4:Y:S01]  /*0620*/  SYNCS.EXCH.64 URZ, [UR4+0x8], UR6 ;  /* 0x0000080604ff75b2 */ /* 0x0003220008000100 */
[----:B------:R1:W1:Y:S01]  /*0630*/  SYNCS.EXCH.64 URZ, [UR4+0x40], UR6 ;  /* 0x0000400604ff75b2 */ /* 0x0002620008000100 */
        /* <DEDUP_REMOVED lines=10> */
[----:B------:R-:W-:Y:S01]  /*06e0*/  NOP ;  /* 0x0000000000007918 */ /* 0x000fe20000000000 */
.L_x_9:
[----:B------:R-:W2:Y:S01]  /*06f0*/  SHFL.IDX PT, R0, R2, RZ, 0x1f ;  /* 0x00001fff02007589 */ /* 0x000ea200000e0000 */
[----:B------:R-:W-:Y:S01]  /*0700*/  NOP ;  /* 0x0000000000007918 */ /* 0x000fe20000000000 */
[----:B--2---:R-:W-:-:S13]  /*0710*/  ISETP.NE.AND P0, PT, R0, 0x1, PT ;  /* 0x000000010000780c */ /* 0x004fda0003f05270 */
[----:B------:R-:W-:Y:S05]  /*0720*/  @P0 BRA `(.L_x_10) ;  /* 0x0000000000400947 */ /* 0x000fea0003800000 */
[----:B-1----:R-:W1:Y:S01]  /*0730*/  S2UR UR4, SR_CgaCtaId ;  /* 0x00000000000479c3 */ /* 0x002e620000008800 */
[----:B------:R-:W-:Y:S01]  /*0740*/  UMOV UR5, 0x400 ;  /* 0x0000040000057882 */ /* 0x000fe20000000000 */
[----:B------:R-:W-:Y:S01]  /*0750*/  UMOV UR8, 0x20 ;  /* 0x0000002000087882 */ /* 0x000fe20000000000 */
[----:B------:R-:W-:Y:S01]  /*0760*/  UMOV UR6, 0x80 ;  /* 0x0000008000067882 */ /* 0x000fe20000000000 */
[----:B------:R-:W-:-:S04]  /*0770*/  UIADD3 UR8, UPT, UPT, -UR8, 0x100000, URZ ;  /* 0x0010000008087890 */ /* 0x000fc8000fffe1ff */
[----:B------:R-:W-:Y:S02]  /*0780*/  USHF.L.U32 UR9, UR8, 0xb, URZ ;  /* 0x0000000b08097899 */ /* 0x000fe400080006ff */
[----:B------:R-:W-:Y:S02]  /*0790*/  USHF.L.U32 UR8, UR8, 0x1, URZ ;  /* 0x0000000108087899 */ /* 0x000fe400080006ff */
[----:B------:R-:W-:-:S04]  /*07a0*/  UIADD3 UR6, UPT, UPT, -UR6, 0x100000, URZ ;  /* 0x0010000006067890 */ /* 0x000fc8000fffe1ff */
[----:B------:R-:W-:Y:S02]  /*07b0*/  USHF.L.U32 UR7, UR6, 0xb, URZ ;  /* 0x0000000b06077899 */ /* 0x000fe400080006ff */
[----:B------:R-:W-:Y:S01]  /*07c0*/  USHF.L.U32 UR6, UR6, 0x1, URZ ;  /* 0x0000000106067899 */ /* 0x000fe200080006ff */
[----:B------:R-:W-:Y:S01]  /*07d0*/  ELECT P0, URZ, PT ;  /* 0x0000000000ff782f */ /* 0x000fe20003800000 */
[----:B-1----:R-:W-:Y:S01]  /*07e0*/  ULEA UR4, UR4, UR5, 0x18 ;  /* 0x0000000504047291 */ /* 0x002fe2000f8ec0ff */
[----:B------:R-:W1:Y:S11]  /*07f0*/  FENCE.VIEW.ASYNC.S ;  /* 0x00000000000073c6 */ /* 0x000e760000000000 */
[----:B-1----:R2:W1:Y:S01]  /*0800*/  SYNCS.EXCH.64 URZ, [UR4+0x70], UR8 ;  /* 0x0000700804ff75b2 */ /* 0x0024620008000100 */
[----:B------:R2:W1:Y:S02]  /*0810*/  SYNCS.EXCH.64 URZ, [UR4+0x78], UR6 ;  /* 0x0000780604ff75b2 */ /* 0x0004640008000100 */
[----:B--2---:R-:W-:Y:S01]  /*0820*/  NOP ;  /* 0x0000000000007918 */ /* 0x004fe20000000000 */
.L_x_10:
[----:B------:R-:W2:Y:S01]  /*0830*/  SHFL.IDX PT, R0, R2, RZ, 0x1f ;  /* 0x00001fff02007589 */ /* 0x000ea200000e0000 */
[----:B------:R-:W-:Y:S01]  /*0840*/  NOP ;  /* 0x0000000000007918 */ /* 0x000fe20000000000 */
[----:B--2---:R-:W-:-:S13]  /*0850*/  ISETP.NE.AND P0, PT, R0, 0x3, PT ;  /* 0x000000030000780c */ /* 0x004fda0003f05270 */
[----:B------:R-:W-:Y:S05]  /*0860*/  @P0 BRA `(.L_x_11) ;  /* 0x0000000000300947 */ /* 0x000fea0003800000 */
[----:B-1----:R-:W1:Y:S01]  /*0870*/  S2UR UR4, SR_CgaCtaId ;  /* 0x00000000000479c3 */ /* 0x002e620000008800 */
[----:B------:R-:W-:Y:S01]  /*0880*/  UMOV UR6, 0x400 ;  /* 0x0000040000067882 */ /* 0x000fe20000000000 */
[----:B------:R-:W-:Y:S01]  /*0890*/  UMOV UR5, 0x20 ;  /* 0x0000002000057882 */ /* 0x000fe20000000000 */
[----:B------:R-:W-:Y:S01]  /*08a0*/  ELECT P0, URZ, PT ;  /* 0x0000000000ff782f */ /* 0x000fe20003800000 */
[----:B-1----:R-:W-:Y:S02]  /*08b0*/  ULEA UR6, UR4, UR6, 0x18 ;  /* 0x0000000604067291 */ /* 0x002fe4000f8ec0ff */
[----:B------:R-:W-:-:S04]  /*08c0*/  UIADD3 UR4, UPT, UPT, -UR5, 0x100000, URZ ;  /* 0x0010000005047890 */ /* 0x000fc8000fffe1ff */
[----:B------:R-:W-:Y:S02]  /*08d0*/  USHF.L.U32 UR5, UR4, 0xb, URZ ;  /* 0x0000000b04057899 */ /* 0x000fe400080006ff */
[----:B------:R-:W-:Y:S01]  /*08e0*/  USHF.L.U32 UR4, UR4, 0x1, URZ ;  /* 0x0000000104047899 */ /* 0x000fe200080006ff */
[----:B------:R-:W1:Y:S11]  /*08f0*/  FENCE.VIEW.ASYNC.S ;  /* 0x00000000000073c6 */ /* 0x000e760000000000 */
[----:B-1----:R2:W1:Y:S01]  /*0900*/  SYNCS.EXCH.64 URZ, [UR6+0x80], UR4 ;  /* 0x0000800406ff75b2 */ /* 0x0024620008000100 */
[----:B------:R2:W1:Y:S02]  /*0910*/  SYNCS.EXCH.64 URZ, [UR6+0x88], UR4 ;  /* 0x0000880406ff75b2 */ /* 0x0004640008000100 */
[----:B--2---:R-:W-:Y:S01]  /*0920*/  NOP ;  /* 0x0000000000007918 */ /* 0x004fe20000000000 */
.L_x_11:
[----:B------:R-:W2:Y:S01]  /*0930*/  SHFL.IDX PT, R0, R2, RZ, 0x1f ;  /* 0x00001fff02007589 */ /* 0x000ea200000e0000 */
[----:B------:R-:W-:Y:S01]  /*0940*/  NOP ;  /* 0x0000000000007918 */ /* 0x000fe20000000000 */
[----:B--2---:R-:W-:-:S13]  /*0950*/  ISETP.NE.AND P0, PT, R0, 0x4, PT ;  /* 0x000000040000780c */ /* 0x004fda0003f05270 */
[----:B------:R-:W-:Y:S05]  /*0960*/  @P0 BRA `(.L_x_12) ;  /* 0x00000000004c0947 */ /* 0x000fea0003800000 */
[----:B-1----:R-:W1:Y:S01]  /*0970*/  S2UR UR6, SR_CgaCtaId ;  /* 0x00000000000679c3 */ /* 0x002e620000008800 */
[----:B------:R-:W-:Y:S01]  /*0980*/  UMOV UR4, 0x100 ;  /* 0x0000010000047882 */ /* 0x000fe20000000000 */
[----:B------:R-:W-:Y:S01]  /*0990*/  UMOV UR5, 0x400 ;  /* 0x0000040000057882 */ /* 0x000fe20000000000 */
[----:B------:R-:W-:Y:S01]  /*09a0*/  USEL UR4, UR4, 0xe0, UP3 ;  /* 0x000000e004047887 */ /* 0x000fe20009800000 */
[----:B------:R-:W-:Y:S01]  /*09b0*/  UMOV UR8, 0x1 ;  /* 0x0000000100087882 */ /* 0x000fe20000000000 */
[----:B------:R-:W-:Y:S01]  /*09c0*/  ELECT P0, URZ, PT ;  /* 0x0000000000ff782f */ /* 0x000fe20003800000 */
[----:B------:R-:W-:-:S04]  /*09d0*/  UIADD3 UR8, UPT, UPT, -UR8, 0x100000, URZ ;  /* 0x0010000008087890 */ /* 0x000fc8000fffe1ff */
[----:B------:R-:W-:Y:S02]  /*09e0*/  USHF.L.U32 UR9, UR8, 0xb, URZ ;  /* 0x0000000b08097899 */ /* 0x000fe400080006ff */
[----:B------:R-:W-:Y:S02]  /*09f0*/  USHF.L.U32 UR8, UR8, 0x1, URZ ;  /* 0x0000000108087899 */ /* 0x000fe400080006ff */
[----:B-1----:R-:W-:Y:S02]  /*0a00*/  ULEA UR6, UR6, UR5, 0x18 ;  /* 0x0000000506067291 */ /* 0x002fe4000f8ec0ff */
[----:B------:R-:W-:-:S04]  /*0a10*/  UIADD3 UR4, UPT, UPT, -UR4, 0x100000, URZ ;  /* 0x0010000004047890 */ /* 0x000fc8000fffe1ff */
[----:B------:R-:W-:Y:S02]  /*0a20*/  USHF.L.U32 UR5, UR4, 0xb, URZ ;  /* 0x0000000b04057899 */ /* 0x000fe400080006ff */
[----:B------:R-:W-:Y:S01]  /*0a30*/  USHF.L.U32 UR4, UR4, 0x1, URZ ;  /* 0x0000000104047899 */ /* 0x000fe200080006ff */
[----:B------:R-:W1:Y:S03]  /*0a40*/  FENCE.VIEW.ASYNC.S ;  /* 0x00000000000073c6 */ /* 0x000e660000000000 */
[----:B-1----:R2:W1:Y:S08]  /*0a50*/  SYNCS.EXCH.64 URZ, [UR6+0x90], UR8 ;  /* 0x0000900806ff75b2 */ /* 0x0024700008000100 */
[----:B------:R2:W1:Y:S01]  /*0a60*/  SYNCS.EXCH.64 URZ, [UR6+0xa0], UR4 ;  /* 0x0000a00406ff75b2 */ /* 0x0004620008000100 */
[----:B------:R2:W1:Y:S01]  /*0a70*/  SYNCS.EXCH.64 URZ, [UR6+0x98], UR8 ;  /* 0x0000980806ff75b2 */ /* 0x0004620008000100 */
[----:B------:R2:W1:Y:S02]  /*0a80*/  SYNCS.EXCH.64 URZ, [UR6+0xa8], UR4 ;  /* 0x0000a80406ff75b2 */ /* 0x0004640008000100 */
[----:B--2---:R-:W-:Y:S01]  /*0a90*/  NOP ;  /* 0x0000000000007918 */ /* 0x004fe20000000000 */
.L_x_12:
        /* <DEDUP_REMOVED lines=18> */
[----:B------:R2:W1:Y:S01]  /*0bc0*/  SYNCS.EXCH.64 URZ, [UR4+0xc0], UR6 ;  /* 0x0000c00604ff75b2 */ /* 0x0004620008000100 */
[----:B------:R2:W1:Y:S01]  /*0bd0*/  SYNCS.EXCH.64 URZ, [UR4+0xb8], UR8 ;  /* 0x0000b80804ff75b2 */ /* 0x0004620008000100 */
[----:B------:R2:W1:Y:S02]  /*0be0*/  SYNCS.EXCH.64 URZ, [UR4+0xc8], UR6 ;  /* 0x0000c80604ff75b2 */ /* 0x0004640008000100 */
[----:B--2---:R-:W-:Y:S01]  /*0bf0*/  NOP ;  /* 0x0000000000007918 */ /* 0x004fe20000000000 */
.L_x_13:
[----:B------:R-:W2:Y:S01]  /*0c00*/  SHFL.IDX PT, R0, R2, RZ, 0x1f ;  /* 0x00001fff02007589 */ /* 0x000ea200000e0000 */
[----:B------:R-:W1:Y:S01]  /*0c10*/  S2UR UR46, SR_CTAID.X ;  /* 0x00000000002e79c3 */ /* 0x000e620000002500 */
[----:B------:R-:W-:-:S07]  /*0c20*/  NOP ;  /* 0x0000000000007918 */ /* 0x000fce0000000000 */
[----:B------:R-:W1:Y:S01]  /*0c30*/  S2UR UR47, SR_CTAID.Y ;  /* 0x00000000002f79c3 */ /* 0x000e620000002600 */
[----:B--2---:R-:W-:-:S13]  /*0c40*/  ISETP.NE.AND P0, PT, R0, 0x3, PT ;  /* 0x000000030000780c */ /* 0x004fda0003f05270 */
[----:B-1----:R-:W-:Y:S05]  /*0c50*/  @P0 BRA `(.L_x_14) ;  /* 0x0000000000380947 */ /* 0x002fea0003800000 */
        /* <DEDUP_REMOVED lines=9> */
[----:B-1----:R1:W2:Y:S01]  /*0cf0*/  SYNCS.EXCH.64 URZ, [UR4+0xd0], UR6 ;  /* 0x0000d00604ff75b2 */ /* 0x0022a20008000100 */
[----:B------:R1:W1:Y:S01]  /*0d00*/  SYNCS.EXCH.64 URZ, [UR4+0xe0], UR6 ;  /* 0x0000e00604ff75b2 */ /* 0x0002620008000100 */
[----:B------:R1:W1:Y:S01]  /*0d10*/  SYNCS.EXCH.64 URZ, [UR4+0xd8], UR6 ;  /* 0x0000d80604ff75b2 */ /* 0x0002620008000100 */
[----:B------:R1:W1:Y:S01]  /*0d20*/  SYNCS.EXCH.64 URZ, [UR4+0xe8], UR6 ;  /* 0x0000e80604ff75b2 */ /* 0x0002620008000100 */
[----:B------:R-:W-:Y:S01]  /*0d30*/  NOP ;  /* 0x0000000000007918 */ /* 0x000fe20000000000 */
.L_x_14:
[----:B------:R-:W-:-:S05]  /*0d40*/  CS2R.32 R3, SR_CgaSize ;  /* 0x0000000000037805 */ /* 0x000fca0000008a00 */
[----:B------:R-:W-:-:S05]  /*0d50*/  IMAD R3, R3, -0xa0, RZ ;  /* 0xffffff6003037824 */ /* 0x000fca00078e02ff */
[----:B------:R-:W-:-:S14]  /*0d60*/  R2UR UR5, R3 ;  /* 0x00000000030572ca */ /* 0x000fdc00000e0000 */
[----:B------:R-:W3:Y:S01]  /*0d70*/  LDCU UR5, c[0x0][UR5+0x2b0] ;  /* 0x00005600050577ac */ /* 0x000ee20008000800 */
[----:B------:R-:W-:Y:S01]  /*0d80*/  I2FP.F32.U32 R0, UR46 ;  /* 0x0000002e00007c45 */ /* 0x000fe20008201000 */
[----:B------:R-:W-:Y:S01]  /*0d90*/  NOP ;  /* 0x0000000000007918 */ /* 0x000fe20000000000 */
[----:B------:R-:W-:Y:S02]  /*0da0*/  I2FP.F32.U32 R3, UR47 ;  /* 0x0000002f00037c45 */ /* 0x000fe40008201000 */
[----:B------:R-:W-:-:S05]  /*0db0*/  CS2R.32 R2, SR_CgaSize ;  /* 0x0000000000027805 */ /* 0x000fca0000008a00 */
[----:B------:R-:W-:-:S05]  /*0dc0*/  IMAD R2, R2, -0xa0, RZ ;  /* 0xffffff6002027824 */ /* 0x000fca00078e02ff */
[----:B-1----:R-:W-:-:S14]  /*0dd0*/  R2UR UR4, R2 ;  /* 0x00000000020472ca */ /* 0x002fdc00000e0000 */
[----:B------:R-:W1:Y:S01]  /*0de0*/  LDCU UR4, c[0x0][UR4+0x2b4] ;  /* 0x00005680040477ac */ /* 0x000e620008000800 */
[----:B------:R-:W1:Y:S01]  /*0df0*/  S2UR UR36, SR_CTAID.Z ;  /* 0x00000000002479c3 */ /* 0x000e620000002700 */
[----:B------:R-:W4:Y:S01]  /*0e00*/  LDCU UR19, c[0x0][0xb24] ;  /* 0x00016480ff1377ac */ /* 0x000f220008000800 */
[----:B------:R-:W-:-:S05]  /*0e10*/  CS2R.32 R2, SR_CgaSize ;  /* 0x0000000000027805 */ /* 0x000fca0000008a00 */
[----:B------:R-:W-:-:S05]  /*0e20*/  IMAD R2, R2, -0xa0, RZ ;  /* 0xffffff6002027824 */ /* 0x000fca00078e02ff */
[----:B------:R-:W-:-:S14]  /*0e30*/  R2UR UR57, R2 ;  /* 0x00000000023972ca */ /* 0x000fdc00000e0000 */
[----:B------:R-:W2:Y:S01]  /*0e40*/  LDCU UR57, c[0x0][UR57+0x2a0] ;  /* 0x00005400393977ac */ /* 0x000ea20008000800 */
[----:B------:R-:W-:-:S05]  /*0e50*/  CS2R.32 R2, SR_CgaSize ;  /* 0x0000000000027805 */ /* 0x000fca0000008a00 */
[----:B------:R-:W-:-:S05]  /*0e60*/  IMAD R2, R2, -0xa0, RZ ;  /* 0xffffff6002027824 */ /* 0x000fca00078e02ff */
[----:B------:R-:W-:-:S14]  /*0e70*/  R2UR UR56, R2 ;  /* 0x00000000023872ca */ /* 0x000fdc00000e0000 */
[----:B------:R-:W2:Y:S01]  /*0e80*/  LDCU UR56, c[0x0][UR56+0x2a4] ;  /* 0x00005480383877ac */ /* 0x000ea20008000800 */
[----:B---3--:R-:W-:-:S04]  /*0e90*/  FMUL R0, R0, UR5 ;  /* 0x0000000500007c20 */ /* 0x008fc80008400000 */
[----:B------:R1:W3:Y:S01]  /*0ea0*/  F2I.U32.TRUNC.NTZ R2, R0 ;  /* 0x0000000000027305 */ /* 0x0002e2000020f000 */
[----:B----4-:R-:W-:Y:S01]  /*0eb0*/  UISETP.GE.AND UP0, UPT, UR19, 0x1, UPT ;  /* 0x000000011300788c */ /* 0x010fe2000bf06270 */
[----:B-1----:R-:W-:Y:S01]  /*0ec0*/  FMUL R0, R3, UR4 ;  /* 0x0000000403007c20 */ /* 0x002fe20008400000 */
[----:B---3--:R-:W-:-:S05]  /*0ed0*/  R2UR UR4, R2 ;  /* 0x00000000020472ca */ /* 0x008fca00000e0000 */
[----:B------:R-:W1:Y:S08]  /*0ee0*/  F2I.U32.TRUNC.NTZ R0, R0 ;  /* 0x0000000000007305 */ /* 0x000e70000020f000 */
[----:B------:R-:W-:-:S04]  /*0ef0*/  UIADD3 UR5, UPT, UPT, -UR4, URZ, URZ ;  /* 0x000000ff04057290 */ /* 0x000fc8000fffe1ff */
[----:B--2---:R-:W-:Y:S01]  /*0f00*/  UIMAD UR57, UR57, UR5, UR46 ;  /* 0x00000005393972a4 */ /* 0x004fe2000f8e022e */
[----:B-1----:R-:W-:-:S13]  /*0f10*/  R2UR UR6, R0 ;  /* 0x00000000000672ca */ /* 0x002fda00000e0000 */
[----:B------:R-:W-:-:S04]  /*0f20*/  UIADD3 UR4, UPT, UPT, -UR6, URZ, URZ ;  /* 0x000000ff06047290 */ /* 0x000fc8000fffe1ff */
[----:B------:R-:W-:Y:S01]  /*0f30*/  UIMAD UR56, UR56, UR4, UR47 ;  /* 0x00000004383872a4 */ /* 0x000fe2000f8e022f */
[----:B------:R-:W-:Y:S06]  /*0f40*/  BAR.SYNC.DEFER_BLOCKING 0x0 ;  /* 0x0000000000007b1d */ /* 0x000fec0000010000 */
[----:B------:R-:W-:Y:S05]  /*0f50*/  BRA.U !UP0, `(.L_x_15) ;  /* 0x0000000108d47547 */ /* 0x000fea000b800000 */
[----:B------:R-:W1:Y:S01]  /*0f60*/  LDCU.128 UR20, c[0x0][0xb10] ;  /* 0x00016200ff1477ac */ /* 0x000e620008000c00 */
[----:B------:R-:W2:Y:S01]  /*0f70*/  LDCU UR6, c[0x0][0x370] ;  /* 0x00006e00ff0677ac */ /* 0x000ea20008000800 */
[----:B------:R-:W3:Y:S01]  /*0f80*/  LDCU UR4, c[0x0][0x374] ;  /* 0x00006e80ff0477ac */ /* 0x000ee20008000800 */
[----:B------:R-:W4:Y:S01]  /*0f90*/  LDCU UR24, c[0x0][0xb0c] ;  /* 0x00016180ff1877ac */ /* 0x000f220008000800 */
[----:B------:R-:W4:Y:S01]  /*0fa0*/  LDCU UR5, c[0x0][0xb20] ;  /* 0x00016400ff0577ac */ /* 0x000f220008000800 */
[----:B------:R-:W4:Y:S01]  /*0fb0*/  LDCU.64 UR16, c[0x0][0xb28] ;  /* 0x00016500ff1077ac */ /* 0x000f220008000a00 */
[----:B-1----:R-:W-:Y:S02]  /*0fc0*/  UISETP.NE.AND UP0, UPT, UR22, 0x1, UPT ;  /* 0x000000011600788c */ /* 0x002fe4000bf05270 */
[----:B---3--:R-:W-:Y:S02]  /*0fd0*/  UIMAD.WIDE.U32 UR8, UR4, UR23, URZ ;  /* 0x00000017040872a5 */ /* 0x008fe4000f8e00ff */
[----:B--2---:R-:W-:-:S02]  /*0fe0*/  UIMAD.WIDE.U32 UR10, UR6, UR20, URZ ;  /* 0x00000014060a72a5 */ /* 0x004fc4000f8e00ff */
[----:B----4-:R-:W-:Y:S02]  /*0ff0*/  UISETP.NE.AND UP1, UPT, UR24, 0x1, UPT ;  /* 0x000000011800788c */ /* 0x010fe4000bf25270 */
[----:B------:R-:W-:Y:S01]  /*1000*/  UISETP.NE.AND UP4, UPT, UR19, 0x1, UPT ;  /* 0x000000011300788c */ /* 0x000fe2000bf85270 */
[----:B------:R-:W-:Y:S02]  /*1010*/  UMOV UR8, UR9 ;  /* 0x0000000900087c82 */ /* 0x000fe40008000000 */
[----:B------:R-:W-:Y:S01]  /*1020*/  UMOV UR10, UR11 ;  /* 0x0000000b000a7c82 */ /* 0x000fe20008000000 */
[----:B------:R-:W-:Y:S02]  /*1030*/  @UP0 USHF.R.U32.HI UR4, URZ, UR5, UR8 ;  /* 0x00000005ff040299 */ /* 0x000fe40008011608 */
[----:B------:R-:W-:Y:S02]  /*1040*/  UIMAD.WIDE.U32 UR12, UR47, UR23, URZ ;  /* 0x000000172f0c72a5 */ /* 0x000fe4000f8e00ff */
[----:B------:R-:W-:-:S02]  /*1050*/  UIMAD.WIDE.U32 UR8, UR4, UR16, URZ ;  /* 0x00000010040872a5 */ /* 0x000fc4000f8e00ff */
[----:B------:R-:W-:Y:S02]  /*1060*/  @UP1 USHF.R.U32.HI UR6, URZ, UR21, UR10 ;  /* 0x00000015ff061299 */ /* 0x000fe4000801160a */
[----:B------:R-:W-:Y:S02]  /*1070*/  UIMAD.WIDE.U32 UR14, UR46, UR20, URZ ;  /* 0x000000142e0e72a5 */ /* 0x000fe4000f8e00ff */
[----:B------:R-:W-:Y:S01]  /*1080*/  UIMAD.WIDE.U32 UR10, UR6, UR16, URZ ;  /* 0x00000010060a72a5 */ /* 0x000fe2000f8e00ff */
[----:B------:R-:W-:Y:S01]  /*1090*/  UMOV UR12, UR13 ;  /* 0x0000000d000c7c82 */ /* 0x000fe20008000000 */
[----:B------:R-:W-:Y:S01]  /*10a0*/  UMOV UR8, UR9 ;  /* 0x0000000900087c82 */ /* 0x000fe20008000000 */
[----:B------:R-:W-:Y:S02]  /*10b0*/  USHF.R.U32.HI UR12, URZ, UR5, UR12 ;  /* 0x00000005ff0c7299 */ /* 0x000fe4000801160c */
[----:B------:R-:W-:Y:S01]  /*10c0*/  @UP4 USHF.R.U32.HI UR4, URZ, UR17, UR8 ;  /* 0x00000011ff044299 */ /* 0x000fe20008011608 */
[----:B------:R-:W-:Y:S01]  /*10d0*/  UMOV UR14, UR15 ;  /* 0x0000000f000e7c82 */ /* 0x000fe20008000000 */
[----:B------:R-:W-:Y:S01]  /*10e0*/  UMOV UR10, UR11 ;  /* 0x0000000b000a7c82 */ /* 0x000fe20008000000 */
[----:B------:R-:W-:-:S02]  /*10f0*/  USHF.R.U32.HI UR14, URZ, UR21, UR14 ;  /* 0x00000015ff0e7299 */ /* 0x000fc4000801160e */
[----:B------:R-:W-:Y:S02]  /*1100*/  USEL UR5, UR47, UR12, !UP0 ;  /* 0x0000000c2f057287 */ /* 0x000fe4000c000000 */
[----:B------:R-:W-:Y:S02]  /*1110*/  @UP4 USHF.R.U32.HI UR6, URZ, UR17, UR10 ;  /* 0x00000011ff064299 */ /* 0x000fe4000801160a */
[----:B------:R-:W-:Y:S02]  /*1120*/  UIMAD UR7, UR4, UR19, URZ ;  /* 0x00000013040772a4 */ /* 0x000fe4000f8e02ff */
[----:B------:R-:W-:Y:S02]  /*1130*/  USEL UR4, UR46, UR14, !UP1 ;  /* 0x0000000e2e047287 */ /* 0x000fe4000c800000 */
[----:B------:R-:W-:Y:S02]  /*1140*/  UIMAD UR10, UR6, UR19, URZ ;  /* 0x00000013060a72a4 */ /* 0x000fe4000f8e02ff */
[----:B------:R-:W-:-:S02]  /*1150*/  UISETP.GE.AND UP0, UPT, UR5, UR7, UPT ;  /* 0x000000070500728c */ /* 0x000fc4000bf06270 */
[----:B------:R-:W-:Y:S02]  /*1160*/  UIMAD.WIDE.U32 UR8, UR5, UR16, URZ ;  /* 0x00000010050872a5 */ /* 0x000fe4000f8e00ff */
[----:B------:R-:W-:Y:S02]  /*1170*/  UISETP.GE.OR UP0, UPT, UR4, UR10, UP0 ;  /* 0x0000000a0400728c */ /* 0x000fe40008706670 */
[----:B------:R-:W-:Y:S02]  /*1180*/  UIMAD.WIDE.U32 UR10, UR4, UR16, URZ ;  /* 0x00000010040a72a5 */ /* 0x000fe4000f8e00ff */
[----:B------:R-:W-:Y:S01]  /*1190*/  UIADD3 UR10, UPT, UPT, -UR4, URZ, URZ ;  /* 0x000000ff040a7290 */ /* 0x000fe2000fffe1ff */
[----:B------:R-:W-:Y:S01]  /*11a0*/  UMOV UR8, UR9 ;  /* 0x0000000900087c82 */ /* 0x000fe20008000000 */
[----:B------:R-:W-:Y:S02]  /*11b0*/  UIADD3 UR9, UPT, UPT, -UR5, URZ, URZ ;  /* 0x000000ff05097290 */ /* 0x000fe4000fffe1ff */
[----:B------:R-:W-:-:S03]  /*11c0*/  USHF.R.U32.HI UR8, URZ, UR17, UR8 ;  /* 0x00000011ff087299 */ /* 0x000fc60008011608 */
[----:B------:R-:W-:Y:S01]  /*11d0*/  @!UP0 UMOV UR7, UR11 ;  /* 0x0000000b00078c82 */ /* 0x000fe20008000000 */
[----:B------:R-:W-:Y:S02]  /*11e0*/  UIMAD UR47, UR22, UR9, UR47 ;  /* 0x00000009162f72a4 */ /* 0x000fe4000f8e022f */
[----:B------:R-:W-:Y:S02]  /*11f0*/  USEL UR8, UR5, UR8, !UP4 ;  /* 0x0000000805087287 */ /* 0x000fe4000e000000 */
[----:B------:R-:W-:Y:S02]  /*1200*/  @!UP0 USHF.R.U32.HI UR7, URZ, UR17, UR7 ;  /* 0x00000011ff078299 */ /* 0x000fe40008011607 */
[----:B------:R-:W-:Y:S02]  /*1210*/  UIADD3 UR9, UPT, UPT, -UR8, URZ, URZ ;  /* 0x000000ff08097290 */ /* 0x000fe4000fffe1ff */
[----:B------:R-:W-:Y:S02]  /*1220*/  @!UP0 USEL UR7, UR4, UR7, !UP4 ;  /* 0x0000000704078287 */ /* 0x000fe4000e000000 */
[----:B------:R-:W-:-:S02]  /*1230*/  UIMAD UR9, UR19, UR9, UR5 ;  /* 0x00000009130972a4 */ /* 0x000fc4000f8e0205 */
[----:B------:R-:W-:Y:S02]  /*1240*/  @!UP0 UIADD3 UR8, UPT, UPT, UR8, -UR7, URZ ;  /* 0x8000000708088290 */ /* 0x000fe4000fffe0ff */
[----:B------:R-:W-:Y:S02]  /*1250*/  @!UP0 UIMAD UR7, UR9, UR6, UR7 ;  /* 0x00000006090782a4 */ /* 0x000fe4000f8e0207 */
[----:B------:R-:W-:Y:S02]  /*1260*/  @!UP0 UIMAD UR5, UR8, UR19, UR4 ;  /* 0x00000013080582a4 */ /* 0x000fe4000f8e0204 */
[----:B------:R-:W-:Y:S02]  /*1270*/  UIMAD UR6, UR24, UR10, UR46 ;  /* 0x0000000a180672a4 */ /* 0x000fe4000f8e022e */
[----:B------:R-:W-:Y:S01]  /*1280*/  UIMAD UR47, UR5, UR22, UR47 ;  /* 0x00000016052f72a4 */ /* 0x000fe2000f8e022f */
[----:B------:R-:W-:Y:S02]  /*1290*/  @!UP0 UMOV UR4, UR7 ;  /* 0x0000000700048c82 */ /* 0x000fe40008000000 */
[----:B------:R-:W-:-:S12]  /*12a0*/  UIMAD UR46, UR4, UR24, UR6 ;  /* 0x00000018042e72a4 */ /* 0x000fd8000f8e0206 */
.L_x_15:
[----:B------:R-:W1:Y:S01]  /*12b0*/  LDCU UR4, c[0x0][0xb30] ;  /* 0x00016600ff0477ac */ /* 0x000e620008000800 */
[----:B------:R-:W2:Y:S01]  /*12c0*/  S2UR UR5, SR_CgaCtaId ;  /* 0x00000000000579c3 */ /* 0x000ea20000008800 */
[----:B-1----:R-:W-:-:S09]  /*12d0*/  UISETP.NE.AND UP0, UPT, UR4, 0x1, UPT ;  /* 0x000000010400788c */ /* 0x002fd2000bf05270 */
[----:B--2---:R-:W-:Y:S05]  /*12e0*/  BRA.U UP0, `(.L_x_16) ;  /* 0x0000000100447547 */ /* 0x004fea000b800000 */
[----:B------:R-:W1:Y:S01]  /*12f0*/  LDCU.128 UR12, c[0x0][0xb10] ;  /* 0x00016200ff0c77ac */ /* 0x000e620008000c00 */
[----:B------:R-:W2:Y:S01]  /*1300*/  LDCU UR10, c[0x0][0xb0c] ;  /* 0x00016180ff0a77ac */ /* 0x000ea20008000800 */
[----:B------:R-:W3:Y:S01]  /*1310*/  LDCU UR4, c[0x0][0xb20] ;  /* 0x00016400ff0477ac */ /* 0x000ee20008000800 */
[----:B-1----:R-:W-:Y:S02]  /*1320*/  UIMAD.WIDE.U32 UR8, UR46, UR12, URZ ;  /* 0x0000000c2e0872a5 */ /* 0x002fe4000f8e00ff */
[----:B------:R-:W-:Y:S02]  /*1330*/  UIMAD.WIDE.U32 UR6, UR47, UR15, URZ ;  /* 0x0000000f2f0672a5 */ /* 0x000fe4000f8e00ff */
[----:B--2---:R-:W-:Y:S02]  /*1340*/  UISETP.NE.AND UP1, UPT, UR10, 0x1, UPT ;  /* 0x000000010a00788c */ /* 0x004fe4000bf25270 */
[----:B------:R-:W-:Y:S01]  /*1350*/  UISETP.NE.AND UP0, UPT, UR14, 0x1, UPT ;  /* 0x000000010e00788c */ /* 0x000fe2000bf05270 */
[----:B------:R-:W-:-:S02]  /*1360*/  UMOV UR8, UR9 ;  /* 0x0000000900087c82 */ /* 0x000fc40008000000 */
[----:B------:R-:W-:Y:S01]  /*1370*/  UMOV UR6, UR7 ;  /* 0x0000000700067c82 */ /* 0x000fe20008000000 */
[----:B------:R-:W-:Y:S02]  /*1380*/  USHF.R.U32.HI UR8, URZ, UR13, UR8 ;  /* 0x0000000dff087299 */ /* 0x000fe40008011608 */
[----:B---3--:R-:W-:Y:S02]  /*1390*/  USHF.R.U32.HI UR4, URZ, UR4, UR6 ;  /* 0x00000004ff047299 */ /* 0x008fe40008011606 */
[----:B------:R-:W-:Y:S02]  /*13a0*/  USEL UR6, UR46, UR8, !UP1 ;  /* 0x000000082e067287 */ /* 0x000fe4000c800000 */
[----:B------:R-:W-:-:S04]  /*13b0*/  USEL UR4, UR47, UR4, !UP0 ;  /* 0x000000042f047287 */ /* 0x000fc8000c000000 */
[----:B------:R-:W-:Y:S02]  /*13c0*/  UIADD3 UR7, UPT, UPT, UR6, -UR4, URZ ;  /* 0x8000000406077290 */ /* 0x000fe4000fffe0ff */
[----:B------:R-:W-:Y:S02]  /*13d0*/  UIADD3 UR4, UPT, UPT, -UR6, UR4, URZ ;  /* 0x0000000406047290 */ /* 0x000fe4000fffe1ff */
[----:B------:R-:W-:Y:S02]  /*13e0*/  UIMAD UR47, UR7, UR14, UR47 ;  /* 0x0000000e072f72a4 */ /* 0x000fe4000f8e022f */
[----:B------:R-:W-:-:S12]  /*13f0*/  UIMAD UR46, UR4, UR10, UR46 ;  /* 0x0000000a042e72a4 */ /* 0x000fd8000f8e022e */
.L_x_16:
[----:B------:R-:W-:Y:S01]  /*1400*/  BAR.SYNC.DEFER_BLOCKING 0x0 ;  /* 0x0000000000007b1d */ /* 0x000fe20000010000 */
[----:B------:R-:W-:Y:S01]  /*1410*/  UISETP.NE.AND UP0, UPT, UR18, 0x2, UPT ;  /* 0x000000021200788c */ /* 0x000fe2000bf05270 */
[----:B------:R-:W-:Y:S02]  /*1420*/  ISETP.NE.OR P3, PT, R4, 0x2, !P3 ;  /* 0x000000020400780c */ /* 0x000fe40005f65670 */
[----:B------:R-:W-:Y:S02]  /*1430*/  LOP3.LUT R14, R6, 0x1f, RZ, 0xc0, !PT ;  /* 0x0000001f060e7812 */ /* 0x000fe400078ec0ff */
[----:B------:R-:W1:Y:S04]  /*1440*/  LDCU UR15, c[0x0][0xb24] ;  /* 0x00016480ff0f77ac */ /* 0x000e680008000800 */
[----:B------:R-:W-:Y:S05]  /*1450*/  BRA.U UP0, `(.L_x_17) ;  /* 0x0000001100f87547 */ /* 0x000fea000b800000 */
[----:B------:R-:W2:Y:S01]  /*1460*/  LDCU UR7, c[0x0][0x38c] ;  /* 0x00007180ff0777ac */ /* 0x000ea20008000800 */
[----:B------:R-:W-:Y:S01]  /*1470*/  PLOP3.LUT P1, PT, PT, PT, UP3, 0x80, 0x8 ;  /* 0x000000000008781c */ /* 0x000fe20003f2f038 */
[----:B------:R-:W-:Y:S01]  /*1480*/  HFMA2 R12, -RZ, RZ, 0, 0 ;  /* 0x00000000ff0c7431 */ /* 0x000fe200000001ff */
[----:B------:R-:W-:Y:S01]  /*1490*/  ISETP.EQ.OR P2, PT, R14, RZ, P3 ;  /* 0x000000ff0e00720c */ /* 0x000fe20001f42670 */
[----:B------:R-:W-:Y:S01]  /*14a0*/  IMAD.MOV.U32 R0, RZ, RZ, 0x1 ;  /* 0x00000001ff007424 */ /* 0x000fe200078e00ff */
[----:B------:R-:W-:Y:S01]  /*14b0*/  PLOP3.LUT P1, PT, P1, PT, PT, 0x8, 0x80 ;  /* 0x000000000080781c */ /* 0x000fe20000f2e170 */
[----:B------:R-:W-:Y:S01]  /*14c0*/  IMAD.MOV.U32 R9, RZ, RZ, RZ ;  /* 0x000000ffff097224 */ /* 0x000fe200078e00ff */
[----:B------:R-:W-:Y:S01]  /*14d0*/  MOV R11, 0x1 ;  /* 0x00000001000b7802 */ /* 0x000fe20000000f00 */
[----:B------:R-:W-:Y:S01]  /*14e0*/  IMAD.MOV.U32 R10, RZ, RZ, RZ ;  /* 0x000000ffff0a7224 */ /* 0x000fe200078e00ff */
[----:B------:R-:W3:Y:S01]  /*14f0*/  LDCU UR40, c[0x0][0x370] ;  /* 0x00006e00ff2877ac */ /* 0x000ee20008000800 */
[----:B------:R-:W4:Y:S01]  /*1500*/  LDCU.64 UR26, c[0x0][0x348] ;  /* 0x00006900ff1a77ac */ /* 0x000f220008000a00 */
[----:B------:R-:W1:Y:S01]  /*1510*/  LDCU UR39, c[0x0][0x374] ;  /* 0x00006e80ff2777ac */ /* 0x000e620008000800 */
[----:B--2---:R-:W-:-:S02]  /*1520*/  UIADD3 UR6, UPT, UPT, UR7, 0x3f, URZ ;  /* 0x0000003f07067890 */ /* 0x004fc4000fffe0ff */
[----:B------:R-:W-:Y:S02]  /*1530*/  UIADD3 UR44, UPT, UPT, UR7, 0x7e, URZ ;  /* 0x0000007e072c7890 */ /* 0x000fe4000fffe0ff */
[----:B------:R-:W-:-:S04]  /*1540*/  USHF.R.S32.HI UR4, URZ, 0x1f, UR6 ;  /* 0x0000001fff047899 */ /* 0x000fc80008011406 */
[----:B------:R-:W-:Y:S02]  /*1550*/  ULEA.HI UR4, UR4, UR6, URZ, 0x6 ;  /* 0x0000000604047291 */ /* 0x000fe4000f8f30ff */
[----:B------:R-:W-:Y:S02]  /*1560*/  UIADD3 UR6, UPT, UPT, UR7, -0x1, URZ ;  /* 0xffffffff07067890 */ /* 0x000fe4000fffe0ff */
[----:B------:R-:W-:Y:S02]  /*1570*/  USHF.R.S32.HI UR42, URZ, 0x6, UR4 ;  /* 0x00000006ff2a7899 */ /* 0x000fe40008011404 */
[----:B------:R-:W-:Y:S02]  /*1580*/  UISETP.GE.U32.AND UP1, UPT, UR6, -0x7f, UPT ;  /* 0xffffff810600788c */ /* 0x000fe4000bf26070 */
[----:B------:R-:W-:Y:S01]  /*1590*/  UISETP.LT.U32.AND UP0, UPT, UR42, 0x7, UPT ;  /* 0x000000072a00788c */ /* 0x000fe2000bf01070 */
[----:B------:R-:W-:-:S03]  /*15a0*/  UMOV UR7, URZ ;  /* 0x000000ff00077c82 */ /* 0x000fc60008000000 */
[----:B------:R-:W-:-:S04]  /*15b0*/  USEL UR41, UR42, 0x7, UP0 ;  /* 0x000000072a297887 */ /* 0x000fc80008000000 */
[----:B------:R-:W-:Y:S02]  /*15c0*/  UIADD3 UR21, UPT, UPT, UR41, -0x1, URZ ;  /* 0xffffffff29157890 */ /* 0x000fe4000fffe0ff */
[----:B------:R-:W-:Y:S02]  /*15d0*/  @UP1 UIADD3 UR21, UPT, UPT, UR41, URZ, URZ ;  /* 0x000000ff29151290 */ /* 0x000fe4000fffe0ff */
[----:B------:R-:W-:Y:S02]  /*15e0*/  UIADD3 UR43, UPT, UPT, UR42, -UR41, URZ ;  /* 0x800000292a2b7290 */ /* 0x000fe4000fffe0ff */
[----:B-1-34-:R-:W-:-:S12]  /*15f0*/  UIADD3 UR21, UPT, UPT, UR21, 0x1, URZ ;  /* 0x0000000115157890 */ /* 0x01afd8000fffe0ff */
.L_x_35:
[----:B------:R-:W-:Y:S01]  /*1600*/  UISETP.NE.AND UP0, UPT, UR5, URZ, UPT ;  /* 0x000000ff0500728c */ /* 0x000fe2000bf05270 */
[----:B------:R-:W1:Y:S08]  /*1610*/  S2UR UR5, SR_CgaCtaId ;  /* 0x00000000000579c3 */ /* 0x000e700000008800 */
[----:B------:R-:W-:Y:S05]  /*1620*/  BRA.U UP0, `(.L_x_18) ;  /* 0x0000000100347547 */ /* 0x000fea000b800000 */
[----:B------:R-:W2:Y:S01]  /*1630*/  S2R R2, SR_CgaCtaId ;  /* 0x0000000000027919 */ /* 0x000ea20000008800 */
[----:B------:R-:W-:-:S04]  /*1640*/  MOV R3, 0x400 ;  /* 0x0000040000037802 */ /* 0x000fc80000000f00 */
[----:B--2---:R-:W-:Y:S02]  /*1650*/  LEA R2, R2, R3, 0x18 ;  /* 0x0000000302027211 */ /* 0x004fe400078ec0ff */
[----:B------:R-:W-:-:S03]  /*1660*/  SHF.L.U32 R3, R11, 0x1f, RZ ;  /* 0x0000001f0b037819 */ /* 0x000fc600000006ff */
[----:B------:R-:W-:-:S04]  /*1670*/  IMAD R2, R10, 0x8, R2 ;  /* 0x000000080a027824 */ /* 0x000fc800078e0202 */
[----:B------:R-:W2:Y:S02]  /*1680*/  SYNCS.PHASECHK.TRANS64.TRYWAIT P0, [R2+URZ+0xe0], R3 ;  /* 0x0000e003020075a7 */ /* 0x000ea400080011ff */
[----:B--2---:R-:W-:Y:S05]  /*1690*/  @!P0 BRA `(.L_x_19) ;  /* 0x0000009800888947 */ /* 0x004fea0003800000 */
.L_x_101:
[----:B------:R2:W-:Y:S02]  /*16a0*/  SYNCS.ARRIVE.TRANS64.A1T0 RZ, [R2+URZ+0xd0], RZ ;  /* 0x0000d0ff02ff79a7 */ /* 0x0005e400081000ff */
[----:B--2---:R-:W-:-:S05]  /*16b0*/  VIADD R2, R10, 0x1 ;  /* 0x000000010a027836 */ /* 0x004fca0000000000 */
[----:B------:R-:W-:-:S04]  /*16c0*/  ISETP.NE.AND P0, PT, R2, 0x2, PT ;  /* 0x000000020200780c */ /* 0x000fc80003f05270 */
[----:B------:R-:W-:Y:S02]  /*16d0*/  SEL R3, RZ, 0x1, P0 ;  /* 0x00000001ff037807 */ /* 0x000fe40000000000 */
[----:B------:R-:W-:Y:S02]  /*16e0*/  SEL R10, R2, RZ, P0 ;  /* 0x000000ff020a7207 */ /* 0x000fe40000000000 */
[----:B------:R-:W-:-:S07]  /*16f0*/  LOP3.LUT R11, R11, R3, RZ, 0x3c, !PT ;  /* 0x000000030b0b7212 */ /* 0x000fce00078e3cff */
.L_x_18:
[----:B------:R-:W-:Y:S01]  /*1700*/  UMOV UR4, 0x400 ;  /* 0x0000040000047882 */ /* 0x000fe20000000000 */
[----:B------:R-:W-:Y:S01]  /*1710*/  SHF.L.U32 R2, R0, 0x1f, RZ ;  /* 0x0000001f00027819 */ /* 0x000fe200000006ff */
[----:B-1----:R-:W-:Y:S02]  /*1720*/  ULEA UR4, UR5, UR4, 0x18 ;  /* 0x0000000405047291 */ /* 0x002fe4000f8ec0ff */
[----:B------:R-:W-:Y:S02]  /*1730*/  UISETP.GE.U32.AND UP0, UPT, UR44, 0x7f, UPT ;  /* 0x0000007f2c00788c */ /* 0x000fe4000bf06070 */
[----:B------:R-:W-:Y:S02]  /*1740*/  ULEA UR6, UR7, UR4, 0x3 ;  /* 0x0000000407067291 */ /* 0x000fe4000f8e18ff */
[----:B------:R-:W-:Y:S02]  /*1750*/  USHF.L.U32 UR35, UR46, 0x7, URZ ;  /* 0x000000072e237899 */ /* 0x000fe400080006ff */
[----:B------:R-:W-:Y:S01]  /*1760*/  UIMAD UR11, UR47, 0xe0, URZ ;  /* 0x000000e02f0b78a4 */ /* 0x000fe2000f8e02ff */
[----:B------:R-:W-:-:S04]  /*1770*/  UMOV UR14, URZ ;  /* 0x000000ff000e7c82 */ /* 0x000fc80008000000 */
[----:B------:R1:W2:Y:S01]  /*1780*/  SYNCS.PHASECHK.TRANS64.TRYWAIT P0, [UR6+0x38], R2 ;  /* 0x00003802ff0075a7 */ /* 0x0002a20008001106 */
[----:B------:R-:W-:Y:S06]  /*1790*/  BRA.U !UP0, `(.L_x_20) ;  /* 0x0000000108a87547 */ /* 0x000fec000b800000 */
[----:B------:R-:W-:Y:S01]  /*17a0*/  UMOV UR13, URZ ;  /* 0x000000ff000d7c82 */ /* 0x000fe20008000000 */
[----:B------:R-:W-:-:S05]  /*17b0*/  UMOV UR6, UR7 ;  /* 0x0000000700067c82 */ /* 0x000fca0008000000 */
.L_x_25:
[----:B--2---:R-:W-:Y:S01]  /*17c0*/  @!P3 MOV R3, 0x5800 ;  /* 0x000058000003b802 */ /* 0x004fe20000000f00 */
[----:B---3--:R-:W-:Y:S01]  /*17d0*/  ULEA UR33, UR6, UR4, 0x3 ;  /* 0x0000000406217291 */ /* 0x008fe2000f8e18ff */
[----:B--2-4-:R-:W-:Y:S11]  /*17e0*/  @P0 BRA `(.L_x_21) ;  /* 0x00000000000c0947 */ /* 0x014ff60003800000 */
[----:B-1----:R-:W-:Y:S04]  /*17f0*/  SHF.L.U32 R2, R0, 0x1f, RZ ;  /* 0x0000001f00027819 */ /* 0x002fe800000006ff */
[----:B------:R-:W1:Y:S02]  /*1800*/  SYNCS.PHASECHK.TRANS64.TRYWAIT P0, [UR33+0x38], R2 ;  /* 0x00003802ff0075a7 */ /* 0x000e640008001121 */
[----:B-1----:R-:W-:Y:S05]  /*1810*/  @!P0 BRA `(.L_x_22) ;  /* 0x00000098003c8947 */ /* 0x002fea0003800000 */
.L_x_21:
[----:B------:R2:W-:Y:S01]  /*1820*/  @!P3 SYNCS.ARRIVE.TRANS64 RZ, [UR33], R3 ;  /* 0x00000003ffffb9a7 */ /* 0x0005e20008000021 */
[----:B------:R-:W-:Y:S04]  /*1830*/  BSSY.RECONVERGENT B0, `(.L_x_23) ;  /* 0x0000003000007945 */ /* 0x000fe80003800200 */
[----:B------:R-:W-:Y:S05]  /*1840*/  @P2 BRA `(.L_x_24) ;  /* 0x0000000000042947 */ /* 0x000fea0003800000 */
[----:B------:R-:W-:Y:S05]  /*1850*/  BPT.TRAP 0x1 ;  /* 0x000000040000795c */ /* 0x000fea0000300000 */
.L_x_24:
[----:B------:R-:W-:Y:S05]  /*1860*/  BSYNC.RECONVERGENT B0 ;  /* 0x0000000000007941 */ /* 0x000fea0003800200 */
.L_x_23:
[----:B------:R-:W-:Y:S02]  /*1870*/  UIADD3 UR7, UPT, UPT, UR6, 0x1, URZ ;  /* 0x0000000106077890 */ /* 0x000fe4000fffe0ff */
[----:B------:R-:W-:Y:S02]  /*1880*/  UIADD3 UR18, UP1, UPT, UR26, 0x80, URZ ;  /* 0x000000801a127890 */ /* 0x000fe4000ff3e0ff */
[----:B------:R-:W-:Y:S02]  /*1890*/  UISETP.NE.AND UP0, UPT, UR7, 0x7, UPT ;  /* 0x000000070700788c */ /* 0x000fe4000bf05270 */
[----:B------:R-:W-:Y:S02]  /*18a0*/  ULEA UR32, UR6, UR4, 0xd ;  /* 0x0000000406207291 */ /* 0x000fe4000f8e68ff */
[----:B------:R-:W-:Y:S02]  /*18b0*/  USEL UR9, URZ, 0x1, UP0 ;  /* 0x00000001ff097887 */ /* 0x000fe40008000000 */
[----:B------:R-:W-:Y:S02]  /*18c0*/  USEL UR7, UR7, URZ, UP0 ;  /* 0x000000ff07077287 */ /* 0x000fe40008000000 */
[----:B------:R-:W-:Y:S02]  /*18d0*/  USHF.L.U32 UR34, UR13, 0x6, URZ ;  /* 0x000000060d227899 */ /* 0x000fe400080006ff */
[----:B------:R-:W-:Y:S01]  /*18e0*/  ULEA UR8, UR7, UR4, 0x3 ;  /* 0x0000000407087291 */ /* 0x000fe2000f8e18ff */
[----:B------:R-:W-:Y:S01]  /*18f0*/  LOP3.LUT R0, R0, UR9, RZ, 0x3c, !PT ;  /* 0x0000000900007c12 */ /* 0x000fe2000f8e3cff */
[----:B------:R-:W-:Y:S02]  /*1900*/  UIADD3.X UR19, UPT, UPT, URZ, UR27, URZ, UP1, !UPT ;  /* 0x0000001bff137290 */ /* 0x000fe40008ffe4ff */
[----:B------:R-:W-:Y:S01]  /*1910*/  UIADD3 UR32, UPT, UPT, UR32, 0xe300, URZ ;  /* 0x0000e30020207890 */ /* 0x000fe2000fffe0ff */
[----:B-1----:R-:W-:Y:S01]  /*1920*/  SHF.L.U32 R2, R0, 0x1f, RZ ;  /* 0x0000001f00027819 */ /* 0x002fe200000006ff */
[----:B------:R-:W-:Y:S02]  /*1930*/  UIADD3 UR16, UP0, UPT, UR26, 0x180, URZ ;  /* 0x000001801a107890 */ /* 0x000fe4000ff1e0ff */
[----:B------:R-:W-:Y:S01]  /*1940*/  UIADD3 UR13, UPT, UPT, UR13, 0x1, URZ ;  /* 0x000000010d0d7890 */ /* 0x000fe2000fffe0ff */
[----:B------:R3:W4:Y:S01]  /*1950*/  SYNCS.PHASECHK.TRANS64.TRYWAIT P0, [UR8+0x38], R2 ;  /* 0x00003802ff0075a7 */ /* 0x0007220008001108 */
[----:B------:R-:W-:Y:S01]  /*1960*/  UIMAD UR8, UR6, 0x3800, UR4 ;  /* 0x00003800060878a4 */ /* 0x000fe2000f8e0204 */
[----:B------:R-:W-:Y:S01]  /*1970*/  UMOV UR22, 0x0 ;  /* 0x0000000000167882 */ /* 0x000fe20000000000 */
[----:B------:R-:W-:Y:S02]  /*1980*/  UMOV UR23, 0x10000000 ;  /* 0x1000000000177882 */ /* 0x000fe40000000000 */
[----:B------:R-:W-:Y:S01]  /*1990*/  UIADD3 UR8, UPT, UPT, UR8, 0x1c300, URZ ;  /* 0x0001c30008087890 */ /* 0x000fe2000fffe0ff */
[----:B------:R3:W-:Y:S01]  /*19a0*/  UTMALDG.3D [UR32], [UR18], desc[UR22] ;  /* 0x00001620120075b4 */ /* 0x0007e20008011000 */
[----:B------:R-:W-:Y:S01]  /*19b0*/  UIADD3.X UR17, UPT, UPT, URZ, UR27, URZ, UP0, !UPT ;  /* 0x0000001bff117290 */ /* 0x000fe200087fe4ff */
[----:B------:R-:W-:Y:S01]  /*19c0*/  UMOV UR12, UR36 ;  /* 0x00000024000c7c82 */ /* 0x000fe20008000000 */
[----:B------:R-:W-:Y:S01]  /*19d0*/  UMOV UR9, UR33 ;  /* 0x0000002100097c82 */ /* 0x000fe20008000000 */
[----:B------:R-:W-:Y:S01]  /*19e0*/  UMOV UR10, UR34 ;  /* 0x00000022000a7c82 */ /* 0x000fe20008000000 */
[----:B------:R-:W-:Y:S01]  /*19f0*/  UISETP.NE.AND UP0, UPT, UR13, UR21, UPT ;  /* 0x000000150d00728c */ /* 0x000fe2000bf05270 */
[----:B------:R-:W-:Y:S01]  /*1a00*/  UMOV UR14, UR21 ;  /* 0x00000015000e7c82 */ /* 0x000fe20008000000 */
[----:B------:R-:W-:Y:S03]  /*1a10*/  UMOV UR6, UR7 ;  /* 0x0000000700067c82 */ /* 0x000fe60008000000 */
[----:B------:R3:W-:Y:S04]  /*1a20*/  UTMALDG.3D [UR8], [UR16], desc[UR22] ;  /* 0x00001608100075b4 */ /* 0x0007e80008011000 */
[----:B------:R-:W-:Y:S05]  /*1a30*/  BRA.U UP0, `(.L_x_25) ;  /* 0xfffffffd00607547 */ /* 0x000fea000b83ffff */
.L_x_20:
[----:B------:R-:W-:Y:S01]  /*1a40*/  ULEA UR6, UR7, UR4, 0x3 ;  /* 0x0000000407067291 */ /* 0x000fe2000f8e18ff */
[----:B-1-3--:R-:W-:Y:S01]  /*1a50*/  SHF.L.U32 R2, R0, 0x1f, RZ ;  /* 0x0000001f00027819 */ /* 0x00afe200000006ff */
[----:B------:R-:W-:Y:S01]  /*1a60*/  @!P1 SYNCS.ARRIVE.TRANS64.A1T0 RZ, [UR4+0x88], RZ ;  /* 0x000088ffffff99a7 */ /* 0x000fe20008100004 */
[----:B------:R-:W-:-:S06]  /*1a70*/  UISETP.GT.AND UP0, UPT, UR42, UR41, UPT ;  /* 0x000000292a00728c */ /* 0x000fcc000bf04270 */
[----:B--2-4-:R1:W2:Y:S03]  /*1a80*/  SYNCS.PHASECHK.TRANS64.TRYWAIT P0, [UR6+0x38], R2 ;  /* 0x00003802ff0075a7 */ /* 0x0142a60008001106 */
[----:B------:R-:W-:Y:S05]  /*1a90*/  BRA.U !UP0, `(.L_x_26) ;  /* 0x0000000108ac7547 */ /* 0x000fea000b800000 */
[----:B------:R-:W-:Y:S01]  /*1aa0*/  UIADD3 UR13, UPT, UPT, UR43, UR14, URZ ;  /* 0x0000000e2b0d7290 */ /* 0x000fe2000fffe0ff */
[----:B------:R-:W-:-:S11]  /*1ab0*/  UMOV UR6, UR7 ;  /* 0x0000000700067c82 */ /* 0x000fd60008000000 */
.L_x_31:
[----:B--2---:R-:W-:Y:S01]  /*1ac0*/  @!P3 MOV R3, 0x5800 ;  /* 0x000058000003b802 */ /* 0x004fe20000000f00 */
[----:B---3--:R-:W-:Y:S01]  /*1ad0*/  ULEA UR17, UR6, UR4, 0x3 ;  /* 0x0000000406117291 */ /* 0x008fe2000f8e18ff */
[----:B--2-4-:R-:W-:Y:S11]  /*1ae0*/  @P0 BRA `(.L_x_27) ;  /* 0x00000000000c0947 */ /* 0x014ff60003800000 */
[----:B-1----:R-:W-:Y:S04]  /*1af0*/  SHF.L.U32 R2, R0, 0x1f, RZ ;  /* 0x0000001f00027819 */ /* 0x002fe800000006ff */
[----:B------:R-:W1:Y:S02]  /*1b00*/  SYNCS.PHASECHK.TRANS64.TRYWAIT P0, [UR17+0x38], R2 ;  /* 0x00003802ff0075a7 */ /* 0x000e640008001111 */
[----:B-1----:R-:W-:Y:S05]  /*1b10*/  @!P0 BRA `(.L_x_28) ;  /* 0x0000009400948947 */ /* 0x002fea0003800000 */
.L_x_27:
[----:B------:R2:W-:Y:S01]  /*1b20*/  @!P3 SYNCS.ARRIVE.TRANS64 RZ, [UR17], R3 ;  /* 0x00000003ffffb9a7 */ /* 0x0005e20008000011 */
[----:B------:R-:W-:Y:S04]  /*1b30*/  BSSY.RECONVERGENT B0, `(.L_x_29) ;  /* 0x0000003000007945 */ /* 0x000fe80003800200 */
[----:B------:R-:W-:Y:S05]  /*1b40*/  @P2 BRA `(.L_x_30) ;  /* 0x0000000000042947 */ /* 0x000fea0003800000 */
[----:B------:R-:W-:Y:S05]  /*1b50*/  BPT.TRAP 0x1 ;  /* 0x000000040000795c */ /* 0x000fea0000300000 */
.L_x_30:
[----:B------:R-:W-:Y:S05]  /*1b60*/  BSYNC.RECONVERGENT B0 ;  /* 0x0000000000007941 */ /* 0x000fea0003800200 */
.L_x_29:
[----:B------:R-:W-:Y:S02]  /*1b70*/  UIADD3 UR7, UPT, UPT, UR6, 0x1, URZ ;  /* 0x0000000106077890 */ /* 0x000fe4000fffe0ff */
[----:B------:R-:W-:Y:S02]  /*1b80*/  ULEA UR16, UR6, UR4, 0xd ;  /* 0x0000000406107291 */ /* 0x000fe4000f8e68ff */
[----:B------:R-:W-:Y:S02]  /*1b90*/  UISETP.NE.AND UP0, UPT, UR7, 0x7, UPT ;  /* 0x000000070700788c */ /* 0x000fe4000bf05270 */
[----:B------:R-:W-:Y:S02]  /*1ba0*/  UIADD3 UR24, UP1, UPT, UR26, 0x80, URZ ;  /* 0x000000801a187890 */ /* 0x000fe4000ff3e0ff */
[----:B------:R-:W-:Y:S02]  /*1bb0*/  USEL UR9, URZ, 0x1, UP0 ;  /* 0x00000001ff097887 */ /* 0x000fe40008000000 */
[----:B------:R-:W-:Y:S02]  /*1bc0*/  USEL UR7, UR7, URZ, UP0 ;  /* 0x000000ff07077287 */ /* 0x000fe40008000000 */
[----:B------:R-:W-:Y:S02]  /*1bd0*/  USHF.L.U32 UR18, UR14, 0x6, URZ ;  /* 0x000000060e127899 */ /* 0x000fe400080006ff */
[----:B------:R-:W-:Y:S01]  /*1be0*/  ULEA UR8, UR7, UR4, 0x3 ;  /* 0x0000000407087291 */ /* 0x000fe2000f8e18ff */
[----:B------:R-:W-:Y:S01]  /*1bf0*/  LOP3.LUT R0, R0, UR9, RZ, 0x3c, !PT ;  /* 0x0000000900007c12 */ /* 0x000fe2000f8e3cff */
[----:B------:R-:W-:Y:S02]  /*1c00*/  UIADD3 UR16, UPT, UPT, UR16, 0xe300, URZ ;  /* 0x0000e30010107890 */ /* 0x000fe4000fffe0ff */
[----:B------:R-:W-:Y:S01]  /*1c10*/  UIADD3.X UR25, UPT, UPT, URZ, UR27, URZ, UP1, !UPT ;  /* 0x0000001bff197290 */ /* 0x000fe20008ffe4ff */
[----:B-1----:R-:W-:Y:S01]  /*1c20*/  SHF.L.U32 R2, R0, 0x1f, RZ ;  /* 0x0000001f00027819 */ /* 0x002fe200000006ff */
[----:B------:R-:W-:Y:S02]  /*1c30*/  UIADD3 UR22, UP0, UPT, UR26, 0x180, URZ ;  /* 0x000001801a167890 */ /* 0x000fe4000ff1e0ff */
[----:B------:R-:W-:Y:S01]  /*1c40*/  UIADD3 UR14, UPT, UPT, UR14, 0x1, URZ ;  /* 0x000000010e0e7890 */ /* 0x000fe2000fffe0ff */
[----:B------:R3:W4:Y:S01]  /*1c50*/  SYNCS.PHASECHK.TRANS64.TRYWAIT P0, [UR8+0x38], R2 ;  /* 0x00003802ff0075a7 */ /* 0x0007220008001108 */
[----:B------:R-:W-:Y:S01]  /*1c60*/  UIMAD UR8, UR6, 0x3800, UR4 ;  /* 0x00003800060878a4 */ /* 0x000fe2000f8e0204 */
[----:B------:R-:W-:Y:S01]  /*1c70*/  UMOV UR28, 0x0 ;  /* 0x00000000001c7882 */ /* 0x000fe20000000000 */
[----:B------:R-:W-:Y:S01]  /*1c80*/  UMOV UR29, 0x10000000 ;  /* 0x10000000001d7882 */ /* 0x000fe20000000000 */
[----:B------:R-:W-:Y:S01]  /*1c90*/  UMOV UR19, UR35 ;  /* 0x0000002300137c82 */ /* 0x000fe20008000000 */
[----:B------:R-:W-:Y:S01]  /*1ca0*/  UMOV UR20, UR36 ;  /* 0x0000002400147c82 */ /* 0x000fe20008000000 */
[----:B------:R-:W-:Y:S01]  /*1cb0*/  UIADD3 UR8, UPT, UPT, UR8, 0x1c300, URZ ;  /* 0x0001c30008087890 */ /* 0x000fe2000fffe0ff */
[----:B------:R3:W-:Y:S01]  /*1cc0*/  UTMALDG.3D [UR16], [UR24], desc[UR28] ;  /* 0x00001c10180075b4 */ /* 0x0007e20008011000 */
[----:B------:R-:W-:Y:S01]  /*1cd0*/  UIADD3.X UR23, UPT, UPT, URZ, UR27, URZ, UP0, !UPT ;  /* 0x0000001bff177290 */ /* 0x000fe200087fe4ff */
[----:B------:R-:W-:Y:S01]  /*1ce0*/  UMOV UR12, UR36 ;  /* 0x00000024000c7c82 */ /* 0x000fe20008000000 */
[----:B------:R-:W-:Y:S01]  /*1cf0*/  UMOV UR9, UR17 ;  /* 0x0000001100097c82 */ /* 0x000fe20008000000 */
[----:B------:R-:W-:Y:S01]  /*1d00*/  UMOV UR10, UR18 ;  /* 0x00000012000a7c82 */ /* 0x000fe20008000000 */
[----:B------:R-:W-:Y:S01]  /*1d10*/  UISETP.NE.AND UP0, UPT, UR14, UR13, UPT ;  /* 0x0000000d0e00728c */ /* 0x000fe2000bf05270 */
[----:B------:R-:W-:Y:S04]  /*1d20*/  UMOV UR6, UR7 ;  /* 0x0000000700067c82 */ /* 0x000fe80008000000 */
[----:B------:R3:W-:Y:S04]  /*1d30*/  UTMALDG.3D [UR8], [UR22], desc[UR28] ;  /* 0x00001c08160075b4 */ /* 0x0007e80008011000 */
[----:B------:R-:W-:Y:S05]  /*1d40*/  BRA.U UP0, `(.L_x_31) ;  /* 0xfffffffd005c7547 */ /* 0x000fea000b83ffff */
.L_x_26:
[C---:B--2---:R-:W-:Y:S01]  /*1d50*/  LEA R3, R9.reuse, UR4, 0x3 ;  /* 0x0000000409037c11 */ /* 0x044fe2000f8e18ff */
[----:B------:R-:W-:Y:S01]  /*1d60*/  NOP ;  /* 0x0000000000007918 */ /* 0x000fe20000000000 */
[----:B-1-3--:R-:W-:Y:S02]  /*1d70*/  SHF.L.U32 R2, R12, 0x1f, RZ ;  /* 0x0000001f0c027819 */ /* 0x00afe400000006ff */
[----:B------:R-:W-:Y:S02]  /*1d80*/  LEA R4, R9, UR4, 0x4 ;  /* 0x0000000409047c11 */ /* 0x000fe4000f8e20ff */
[----:B----4-:R-:W1:Y:S02]  /*1d90*/  SYNCS.PHASECHK.TRANS64.TRYWAIT P0, [R3+URZ+0x90], R2 ;  /* 0x00009002030075a7 */ /* 0x010e6400080011ff */
[----:B-1----:R-:W-:Y:S05]  /*1da0*/  @!P0 BRA `(.L_x_32) ;  /* 0x0000009400088947 */ /* 0x002fea0003800000 */
.L_x_104:
[----:B------:R-:W2:Y:S01]  /*1db0*/  LDS.128 R4, [R4+0x100] ;  /* 0x0001000004047984 */ /* 0x000ea20000000c00 */
[----:B------:R-:W-:Y:S01]  /*1dc0*/  UISETP.GE.AND UP0, UPT, UR15, 0x1, UPT ;  /* 0x000000010f00788c */ /* 0x000fe2000bf06270 */
[----:B------:R-:W-:Y:S01]  /*1dd0*/  @!PT LDS RZ, [RZ] ;  /* 0x00000000fffff984 */ /* 0x000fe20000000800 */
[----:B------:R-:W-:Y:S01]  /*1de0*/  @!PT LDS RZ, [RZ] ;  /* 0x00000000fffff984 */ /* 0x000fe20000000800 */
[----:B------:R-:W-:Y:S01]  /*1df0*/  @!PT LDS RZ, [RZ] ;  /* 0x00000000fffff984 */ /* 0x000fe20000000800 */
[----:B------:R-:W-:Y:S01]  /*1e00*/  @!PT LDS RZ, [RZ] ;  /* 0x00000000fffff984 */ /* 0x000fe20000000800 */
[----:B------:R3:W-:Y:S06]  /*1e10*/  MEMBAR.ALL.CTA ;  /* 0x0000000000007992 */ /* 0x0007ec0000008000 */
[----:B---3--:R-:W3:Y:S01]  /*1e20*/  FENCE.VIEW.ASYNC.S ;  /* 0x00000000000073c6 */ /* 0x008ee20000000000 */
[----:B--2---:R-:W-:-:S13]  /*1e30*/  LOP3.LUT P0, RZ, R6, 0x1, RZ, 0xc0, !PT ;  /* 0x0000000106ff7812 */ /* 0x004fda000780c0ff */
[----:B---3--:R-:W-:Y:S01]  /*1e40*/  VOTEU.ANY UP1, P0 ;  /* 0x0000000000ff7886 */ /* 0x008fe20000020100 */
[----:B------:R-:W-:-:S13]  /*1e50*/  PLOP3.LUT P0, PT, PT, PT, UP1, 0x80, 0x8 ;  /* 0x000000000008781c */ /* 0x000fda0003f0f018 */
[----:B-1----:R-:W-:Y:S02]  /*1e60*/  @P0 LOP3.LUT R2, R5, 0xffff, RZ, 0xc0, !PT ;  /* 0x0000ffff05020812 */ /* 0x002fe400078ec0ff */
[----:B------:R-:W-:Y:S02]  /*1e70*/  @P0 MOV R8, R4 ;  /* 0x0000000400080202 */ /* 0x000fe40000000f00 */
[----:B------:R-:W-:Y:S01]  /*1e80*/  @P0 R2UR UR8, R2 ;  /* 0x00000000020802ca */ /* 0x000fe200000e0000 */
[----:B------:R-:W-:Y:S01]  /*1e90*/  VIADD R2, R3, 0xa0 ;  /* 0x000000a003027836 */ /* 0x000fe20000000000 */
[----:B------:R-:W-:Y:S02]  /*1ea0*/  @P0 SHF.R.U32.HI R4, RZ, 0x10, R5 ;  /* 0x00000010ff040819 */ /* 0x000fe40000011605 */
[----:B------:R-:W-:Y:S02]  /*1eb0*/  @P0 R2UR UR9, R8 ;  /* 0x00000000080902ca */ /* 0x000fe400000e0000 */
[----:B------:R-:W-:-:S02]  /*1ec0*/  PRMT R2, RZ, 0x654, R2 ;  /* 0x00000654ff027816 */ /* 0x000fc40000000002 */
[----:B------:R-:W-:Y:S02]  /*1ed0*/  @P0 R2UR UR6, R4 ;  /* 0x00000000040602ca */ /* 0x000fe400000e0000 */
[----:B------:R1:W-:Y:S03]  /*1ee0*/  SYNCS.ARRIVE.TRANS64.RED.A1T0 RZ, [R2+URZ], RZ ;  /* 0x000000ff02ff79a7 */ /* 0x0003e600081004ff */
[----:B------:R-:W-:-:S04]  /*1ef0*/  @UP1 UMOV UR37, UR8 ;  /* 0x0000000800251c82 */ /* 0x000fc80008000000 */
[----:B------:R-:W-:-:S04]  /*1f00*/  @UP1 UMOV UR38, UR9 ;  /* 0x0000000900261c82 */ /* 0x000fc80008000000 */
[----:B------:R-:W-:Y:S01]  /*1f10*/  @UP1 UMOV UR36, UR6 ;  /* 0x0000000600241c82 */ /* 0x000fe20008000000 */
[----:B------:R-:W-:Y:S05]  /*1f20*/  BRA.U !UP0, `(.L_x_33) ;  /* 0x0000000108d47547 */ /* 0x000fea000b800000 */
[----:B------:R-:W2:Y:S01]  /*1f30*/  LDCU.128 UR28, c[0x0][0xb10] ;  /* 0x00016200ff1c77ac */ /* 0x000ea20008000c00 */
[----:B------:R-:W3:Y:S01]  /*1f40*/  LDCU UR14, c[0x0][0xb20] ;  /* 0x00016400ff0e77ac */ /* 0x000ee20008000800 */
[----:B------:R-:W4:Y:S01]  /*1f50*/  LDCU UR20, c[0x0][0xb0c] ;  /* 0x00016180ff1477ac */ /* 0x000f220008000800 */
[----:B------:R-:W1:Y:S01]  /*1f60*/  LDCU.64 UR10, c[0x0][0xb28] ;  /* 0x00016500ff0a77ac */ /* 0x000e620008000a00 */
[----:B------:R-:W-:Y:S02]  /*1f70*/  UISETP.NE.AND UP3, UPT, UR15, 0x1, UPT ;  /* 0x000000010f00788c */ /* 0x000fe4000bf65270 */
[----:B--2---:R-:W-:Y:S02]  /*1f80*/  UIMAD.WIDE.U32 UR8, UR39, UR31, URZ ;  /* 0x0000001f270872a5 */ /* 0x004fe4000f8e00ff */
[----:B------:R-:W-:Y:S02]  /*1f90*/  UIMAD.WIDE.U32 UR12, UR40, UR28, URZ ;  /* 0x0000001c280c72a5 */ /* 0x000fe4000f8e00ff */
[----:B------:R-:W-:-:S02]  /*1fa0*/  UISETP.NE.AND UP0, UPT, UR30, 0x1, UPT ;  /* 0x000000011e00788c */ /* 0x000fc4000bf05270 */
[----:B------:R-:W-:Y:S01]  /*1fb0*/  UIMAD.WIDE.U32 UR18, UR37, UR31, URZ ;  /* 0x0000001f251272a5 */ /* 0x000fe2000f8e00ff */
[----:B------:R-:W-:Y:S02]  /*1fc0*/  UMOV UR8, UR9 ;  /* 0x0000000900087c82 */ /* 0x000fe40008000000 */
[----:B------:R-:W-:Y:S01]  /*1fd0*/  UMOV UR6, UR13 ;  /* 0x0000000d00067c82 */ /* 0x000fe20008000000 */
[----:B---3--:R-:W-:Y:S02]  /*1fe0*/  USHF.R.U32.HI UR8, URZ, UR14, UR8 ;  /* 0x0000000eff087299 */ /* 0x008fe40008011608 */
[----:B----4-:R-:W-:Y:S02]  /*1ff0*/  UISETP.NE.AND UP2, UPT, UR20, 0x1, UPT ;  /* 0x000000011400788c */ /* 0x010fe4000bf45270 */
[----:B------:R-:W-:Y:S02]  /*2000*/  USHF.R.U32.HI UR6, URZ, UR29, UR6 ;  /* 0x0000001dff067299 */ /* 0x000fe40008011606 */
[----:B------:R-:W-:-:S02]  /*2010*/  USEL UR8, UR39, UR8, !UP0 ;  /* 0x0000000827087287 */ /* 0x000fc4000c000000 */
[----:B------:R-:W-:Y:S02]  /*2020*/  USEL UR9, UR40, UR6, !UP2 ;  /* 0x0000000628097287 */ /* 0x000fe4000d000000 */
[----:B-1----:R-:W-:Y:S01]  /*2030*/  UIMAD.WIDE.U32 UR12, UR8, UR10, URZ ;  /* 0x0000000a080c72a5 */ /* 0x002fe2000f8e00ff */
[----:B------:R-:W-:Y:S01]  /*2040*/  UMOV UR6, UR19 ;  /* 0x0000001300067c82 */ /* 0x000fe20008000000 */
[----:B------:R-:W-:Y:S02]  /*2050*/  UIMAD.WIDE.U32 UR16, UR38, UR28, URZ ;  /* 0x0000001c261072a5 */ /* 0x000fe4000f8e00ff */
[----:B------:R-:W-:-:S03]  /*2060*/  UIMAD.WIDE.U32 UR18, UR9, UR10, URZ ;  /* 0x0000000a091272a5 */ /* 0x000fc6000f8e00ff */
[----:B------:R-:W-:Y:S01]  /*2070*/  UMOV UR12, UR13 ;  /* 0x0000000d000c7c82 */ /* 0x000fe20008000000 */
[----:B------:R-:W-:Y:S02]  /*2080*/  USHF.R.U32.HI UR6, URZ, UR14, UR6 ;  /* 0x0000000eff067299 */ /* 0x000fe40008011606 */
[----:B------:R-:W-:Y:S01]  /*2090*/  @UP3 USHF.R.U32.HI UR8, URZ, UR11, UR12 ;  /* 0x0000000bff083299 */ /* 0x000fe2000801160c */
[----:B------:R-:W-:Y:S01]  /*20a0*/  UMOV UR16, UR17 ;  /* 0x0000001100107c82 */ /* 0x000fe20008000000 */
[----:B------:R-:W-:Y:S01]  /*20b0*/  UMOV UR18, UR19 ;  /* 0x0000001300127c82 */ /* 0x000fe20008000000 */
[----:B------:R-:W-:Y:S02]  /*20c0*/  USHF.R.U32.HI UR29, URZ, UR29, UR16 ;  /* 0x0000001dff1d7299 */ /* 0x000fe40008011610 */
[----:B------:R-:W-:Y:S02]  /*20d0*/  USEL UR6, UR37, UR6, !UP0 ;  /* 0x0000000625067287 */ /* 0x000fe4000c000000 */
[----:B------:R-:W-:-:S02]  /*20e0*/  @UP3 USHF.R.U32.HI UR9, URZ, UR11, UR18 ;  /* 0x0000000bff093299 */ /* 0x000fc40008011612 */
[----:B------:R-:W-:Y:S02]  /*20f0*/  UIMAD UR12, UR15, UR8, URZ ;  /* 0x000000080f0c72a4 */ /* 0x000fe4000f8e02ff */
[----:B------:R-:W-:Y:S02]  /*2100*/  USEL UR8, UR38, UR29, !UP2 ;  /* 0x0000001d26087287 */ /* 0x000fe4000d000000 */
[----:B------:R-:W-:Y:S02]  /*2110*/  UIMAD UR14, UR15, UR9, URZ ;  /* 0x000000090f0e72a4 */ /* 0x000fe4000f8e02ff */
[----:B------:R-:W-:Y:S02]  /*2120*/  UISETP.GE.AND UP0, UPT, UR6, UR12, UPT ;  /* 0x0000000c0600728c */ /* 0x000fe4000bf06270 */
[----:B------:R-:W-:Y:S02]  /*2130*/  UIMAD.WIDE.U32 UR12, UR6, UR10, URZ ;  /* 0x0000000a060c72a5 */ /* 0x000fe4000f8e00ff */
[----:B------:R-:W-:-:S02]  /*2140*/  UISETP.GE.OR UP0, UPT, UR8, UR14, UP0 ;  /* 0x0000000e0800728c */ /* 0x000fc40008706670 */
        /* <DEDUP_REMOVED lines=19> */
.L_x_33:
[----:B------:R-:W2:Y:S02]  /*2280*/  LDCU UR6, c[0x0][0xb30] ;  /* 0x00016600ff0677ac */ /* 0x000ea40008000800 */
[----:B--2---:R-:W-:-:S09]  /*2290*/  UISETP.NE.AND UP0, UPT, UR6, 0x1, UPT ;  /* 0x000000010600788c */ /* 0x004fd2000bf05270 */
[----:B------:R-:W-:Y:S05]  /*22a0*/  BRA.U UP0, `(.L_x_34) ;  /* 0x0000000100447547 */ /* 0x000fea000b800000 */
[----:B------:R-:W2:Y:S01]  /*22b0*/  LDCU.128 UR16, c[0x0][0xb10] ;  /* 0x00016200ff1077ac */ /* 0x000ea20008000c00 */
[----:B------:R-:W3:Y:S01]  /*22c0*/  LDCU UR12, c[0x0][0xb0c] ;  /* 0x00016180ff0c77ac */ /* 0x000ee20008000800 */
[----:B------:R-:W4:Y:S01]  /*22d0*/  LDCU UR13, c[0x0][0xb20] ;  /* 0x00016400ff0d77ac */ /* 0x000f220008000800 */
[----:B--2---:R-:W-:Y:S02]  /*22e0*/  UIMAD.WIDE.U32 UR10, UR38, UR16, URZ ;  /* 0x00000010260a72a5 */ /* 0x004fe4000f8e00ff */
[----:B------:R-:W-:Y:S02]  /*22f0*/  UIMAD.WIDE.U32 UR8, UR37, UR19, URZ ;  /* 0x00000013250872a5 */ /* 0x000fe4000f8e00ff */
[----:B---3--:R-:W-:Y:S02]  /*2300*/  UISETP.NE.AND UP2, UPT, UR12, 0x1, UPT ;  /* 0x000000010c00788c */ /* 0x008fe4000bf45270 */
[----:B------:R-:W-:Y:S01]  /*2310*/  UISETP.NE.AND UP0, UPT, UR18, 0x1, UPT ;  /* 0x000000011200788c */ /* 0x000fe2000bf05270 */
[----:B------:R-:W-:-:S02]  /*2320*/  UMOV UR10, UR11 ;  /* 0x0000000b000a7c82 */ /* 0x000fc40008000000 */
[----:B------:R-:W-:Y:S01]  /*2330*/  UMOV UR6, UR9 ;  /* 0x0000000900067c82 */ /* 0x000fe20008000000 */
[----:B------:R-:W-:Y:S02]  /*2340*/  USHF.R.U32.HI UR10, URZ, UR17, UR10 ;  /* 0x00000011ff0a7299 */ /* 0x000fe4000801160a */
[----:B----4-:R-:W-:Y:S02]  /*2350*/  USHF.R.U32.HI UR6, URZ, UR13, UR6 ;  /* 0x0000000dff067299 */ /* 0x010fe40008011606 */
[----:B------:R-:W-:Y:S02]  /*2360*/  USEL UR8, UR38, UR10, !UP2 ;  /* 0x0000000a26087287 */ /* 0x000fe4000d000000 */
[----:B------:R-:W-:-:S04]  /*2370*/  USEL UR6, UR37, UR6, !UP0 ;  /* 0x0000000625067287 */ /* 0x000fc8000c000000 */
[----:B------:R-:W-:Y:S02]  /*2380*/  UIADD3 UR9, UPT, UPT, UR8, -UR6, URZ ;  /* 0x8000000608097290 */ /* 0x000fe4000fffe0ff */
[----:B------:R-:W-:Y:S02]  /*2390*/  UIADD3 UR6, UPT, UPT, -UR8, UR6, URZ ;  /* 0x0000000608067290 */ /* 0x000fe4000fffe1ff */
[----:B------:R-:W-:Y:S02]  /*23a0*/  UIMAD UR37, UR9, UR18, UR37 ;  /* 0x00000012092572a4 */ /* 0x000fe4000f8e0225 */
[----:B------:R-:W-:-:S12]  /*23b0*/  UIMAD UR38, UR6, UR12, UR38 ;  /* 0x0000000c062672a4 */ /* 0x000fd8000f8e0226 */
.L_x_34:
[----:B-1----:R-:W-:Y:S01]  /*23c0*/  VIADD R2, R9, 0x1 ;  /* 0x0000000109027836 */ /* 0x002fe20000000000 */
[----:B------:R-:W-:Y:S01]  /*23d0*/  PLOP3.LUT P1, PT, PT, PT, PT, 0x80, 0x8 ;  /* 0x000000000008781c */ /* 0x000fe20003f2f070 */
[----:B------:R-:W-:Y:S02]  /*23e0*/  UIADD3 UR46, UPT, UPT, UR38, UR57, URZ ;  /* 0x00000039262e7290 */ /* 0x000fe4000fffe0ff */
[----:B------:R-:W-:Y:S01]  /*23f0*/  UIADD3 UR47, UPT, UPT, UR37, UR56, URZ ;  /* 0x00000038252f7290 */ /* 0x000fe2000fffe0ff */
[----:B------:R-:W-:-:S04]  /*2400*/  ISETP.NE.AND P0, PT, R2, 0x2, PT ;  /* 0x000000020200780c */ /* 0x000fc80003f05270 */
[----:B------:R-:W-:Y:S02]  /*2410*/  SEL R3, RZ, 0x1, P0 ;  /* 0x00000001ff037807 */ /* 0x000fe40000000000 */
[----:B------:R-:W-:Y:S02]  /*2420*/  SEL R9, R2, RZ, P0 ;  /* 0x000000ff02097207 */ /* 0x000fe40000000000 */
[----:B------:R-:W-:Y:S01]  /*2430*/  LOP3.LUT R12, R12, R3, RZ, 0x3c, !PT ;  /* 0x000000030c0c7212 */ /* 0x000fe200078e3cff */
[----:B------:R-:W-:Y:S06]  /*2440*/  BRA.U UP1, `(.L_x_35) ;  /* 0xfffffff1016c7547 */ /* 0x000fec000b83ffff */
[----:B------:R-:W-:Y:S01]  /*2450*/  UIADD3 UR8, UPT, UPT, UR4, 0x38, URZ ;  /* 0x0000003804087890 */ /* 0x000fe2000fffe0ff */
[----:B------:R-:W-:-:S03]  /*2460*/  SHF.L.U32 R2, R0, 0x1f, RZ ;  /* 0x0000001f00027819 */ /* 0x000fc600000006ff */
[----:B------:R-:W-:-:S09]  /*2470*/  ULEA UR4, UR7, UR8, 0x3 ;  /* 0x0000000807047291 */ /* 0x000fd2000f8e18ff */
[----:B------:R-:W1:Y:S02]  /*2480*/  SYNCS.PHASECHK.TRANS64.TRYWAIT P0, [UR4], R2 ;  /* 0x00000002ff0075a7 */ /* 0x000e640008001104 */
[----:B-1----:R-:W-:Y:S05]  /*2490*/  @!P0 BRA `(.L_x_36) ;  /* 0x0000008c00608947 */ /* 0x002fea0003800000 */
.L_x_106:
[----:B------:R-:W-:-:S04]  /*24a0*/  UIADD3 UR4, UPT, UPT, UR7, 0x1, URZ ;  /* 0x0000000107047890 */ /* 0x000fc8000fffe0ff */
[----:B------:R-:W-:-:S04]  /*24b0*/  UISETP.NE.AND UP0, UPT, UR4, 0x7, UPT ;  /* 0x000000070400788c */ /* 0x000fc8000bf05270 */
[----:B------:R-:W-:Y:S02]  /*24c0*/  USEL UR6, URZ, 0x1, UP0 ;  /* 0x00000001ff067887 */ /* 0x000fe40008000000 */
[----:B------:R-:W-:-:S04]  /*24d0*/  USEL UR4, UR4, URZ, UP0 ;  /* 0x000000ff04047287 */ /* 0x000fc80008000000 */
[----:B------:R-:W-:Y:S01]  /*24e0*/  ULEA UR5, UR4, UR8, 0x3 ;  /* 0x0000000804057291 */ /* 0x000fe2000f8e18ff */
[----:B------:R-:W-:-:S04]  /*24f0*/  LOP3.LUT R0, R0, UR6, RZ, 0x3c, !PT ;  /* 0x0000000600007c12 */ /* 0x000fc8000f8e3cff */
[----:B-1----:R-:W-:-:S04]  /*2500*/  SHF.L.U32 R2, R0, 0x1f, RZ ;  /* 0x0000001f00027819 */ /* 0x002fc800000006ff */
[----:B------:R-:W1:Y:S02]  /*2510*/  SYNCS.PHASECHK.TRANS64.TRYWAIT P0, [UR5], R2 ;  /* 0x00000002ff0075a7 */ /* 0x000e640008001105 */
[----:B-1----:R-:W-:Y:S05]  /*2520*/  @!P0 BRA `(.L_x_37) ;  /* 0x0000008c00548947 */ /* 0x002fea0003800000 */
.L_x_108:
        /* <DEDUP_REMOVED lines=9> */
.L_x_110:
        /* <DEDUP_REMOVED lines=9> */
.L_x_112:
        /* <DEDUP_REMOVED lines=9> */
.L_x_114:
        /* <DEDUP_REMOVED lines=9> */
.L_x_116:
[----:B------:R-:W-:-:S04]  /*2770*/  UIADD3 UR4, UPT, UPT, UR4, 0x1, URZ ;  /* 0x0000000104047890 */ /* 0x000fc8000fffe0ff */
[----:B------:R-:W-:-:S04]  /*2780*/  UISETP.NE.AND UP0, UPT, UR4, 0x7, UPT ;  /* 0x000000070400788c */ /* 0x000fc8000bf05270 */
[----:B------:R-:W-:Y:S02]  /*2790*/  USEL UR5, URZ, 0x1, UP0 ;  /* 0x00000001ff057887 */ /* 0x000fe40008000000 */
[----:B------:R-:W-:-:S04]  /*27a0*/  USEL UR4, UR4, URZ, UP0 ;  /* 0x000000ff04047287 */ /* 0x000fc80008000000 */
[----:B------:R-:W-:Y:S01]  /*27b0*/  ULEA UR4, UR4, UR8, 0x3 ;  /* 0x0000000804047291 */ /* 0x000fe2000f8e18ff */
[----:B-1----:R-:W-:-:S04]  /*27c0*/  LOP3.LUT R2, R0, UR5, RZ, 0x3c, !PT ;  /* 0x0000000500027c12 */ /* 0x002fc8000f8e3cff */
[----:B------:R-:W-:Y:S01]  /*27d0*/  SHF.L.U32 R2, R2, 0x1f, RZ ;  /* 0x0000001f02027819 */ /* 0x000fe200000006ff */
[----:B------:R-:W-:-:S07]  /*27e0*/  IMAD.U32 R0, RZ, RZ, UR4 ;  /* 0x00000004ff007e24 */ /* 0x000fce000f8e00ff */
.L_x_42:
[----:B-1----:R1:W2:Y:S02]  /*27f0*/  SYNCS.PHASECHK.TRANS64.TRYWAIT P0, [R0+URZ], R2 ;  /* 0x00000002000075a7 */ /* 0x0022a400080011ff */
[----:B--2---:R-:W-:Y:S05]  /*2800*/  @!P0 NANOSLEEP.SYNCS 0x989680 ;  /* 0x009896800000895d */ /* 0x004fea0003900000 */
[----:B------:R-:W2:Y:S02]  /*2810*/  @!P0 SYNCS.PHASECHK.TRANS64 P0, [R0+URZ], R2 ;  /* 0x00000002000085a7 */ /* 0x000ea400080010ff */
[----:B--2---:R-:W-:Y:S05]  /*2820*/  @P0 EXIT ;  /* 0x000000000000094d */ /* 0x004fea0003800000 */
[----:B------:R-:W-:Y:S05]  /*2830*/  BRA `(.L_x_42) ;  /* 0xfffffffc00ec7947 */ /* 0x000fea000383ffff */
.L_x_17:
[----:B------:R-:W-:-:S04]  /*2840*/  UISETP.NE.AND UP0, UPT, UR5, URZ, UPT ;  /* 0x000000ff0500728c */ /* 0x000fc8000bf05270 */
[----:B------:R-:W-:-:S09]  /*2850*/  UISETP.NE.OR UP0, UPT, UR18, 0x1, UP0 ;  /* 0x000000011200788c */ /* 0x000fd20008705670 */
[----:B------:R-:W-:Y:S05]  /*2860*/  BRA.U UP0, `(.L_x_43) ;  /* 0x0000000500507547 */ /* 0x000fea000b800000 */
[----:B------:R-:W-:Y:S01]  /*2870*/  HFMA2 R9, -RZ, RZ, 0, 0 ;  /* 0x00000000ff097431 */ /* 0x000fe200000001ff */
[----:B------:R-:W-:Y:S01]  /*2880*/  UMOV UR6, 0x400 ;  /* 0x0000040000067882 */ /* 0x000fe20000000000 */
[----:B------:R-:W-:Y:S01]  /*2890*/  ISETP.NE.AND P2, PT, R14, RZ, PT ;  /* 0x000000ff0e00720c */ /* 0x000fe20003f45270 */
[----:B------:R-:W-:Y:S01]  /*28a0*/  IMAD.MOV.U32 R10, RZ, RZ, 0x1 ;  /* 0x00000001ff0a7424 */ /* 0x000fe200078e00ff */
[----:B------:R-:W-:Y:S01]  /*28b0*/  MOV R4, RZ ;  /* 0x000000ff00047202 */ /* 0x000fe20000000f00 */
[----:B------:R-:W-:Y:S01]  /*28c0*/  IMAD.MOV.U32 R12, RZ, RZ, RZ ;  /* 0x000000ffff0c7224 */ /* 0x000fe200078e00ff */
[----:B------:R-:W-:Y:S01]  /*28d0*/  ULEA UR6, UR5, UR6, 0x18 ;  /* 0x0000000605067291 */ /* 0x000fe2000f8ec0ff */
[----:B------:R-:W-:Y:S02]  /*28e0*/  IMAD.MOV.U32 R11, RZ, RZ, RZ ;  /* 0x000000ffff0b7224 */ /* 0x000fe400078e00ff */
[----:B------:R-:W-:-:S09]  /*28f0*/  UMOV UR5, URZ ;  /* 0x000000ff00057c82 */ /* 0x000fd20008000000 */
.L_x_47:
[----:B------:R-:W-:Y:S02]  /*2900*/  LEA R0, R4, UR6, 0x3 ;  /* 0x0000000604007c11 */ /* 0x000fe4000f8e18ff */
[----:B------:R-:W-:-:S03]  /*2910*/  SHF.L.U32 R2, R11, 0x1f, RZ ;  /* 0x0000001f0b027819 */ /* 0x000fc600000006ff */
[----:B------:R-:W-:Y:S01]  /*2920*/  VIADD R3, R0, 0xe0 ;  /* 0x000000e000037836 */ /* 0x000fe20000000000 */
[----:B------:R-:W2:Y:S02]  /*2930*/  SYNCS.PHASECHK.TRANS64.TRYWAIT P0, [R0+URZ+0xd0], R2 ;  /* 0x0000d002000075a7 */ /* 0x000ea400080011ff */
[----:B--2---:R-:W-:Y:S05]  /*2940*/  @!P0 BRA `(.L_x_44) ;  /* 0x0000008800c48947 */ /* 0x004fea0003800000 */
.L_x_117:
[----:B------:R-:W-:Y:S01]  /*2950*/  ULEA UR4, UR5, UR6, 0x3 ;  /* 0x0000000605047291 */ /* 0x000fe2000f8e18ff */
[----:B--2---:R-:W-:Y:S01]  /*2960*/  PRMT R0, RZ, 0x654, R3 ;  /* 0x00000654ff007816 */ /* 0x004fe20000000003 */
[----:B------:R-:W-:Y:S01]  /*2970*/  @!P2 IMAD.MOV.U32 R5, RZ, RZ, 0x10 ;  /* 0x00000010ff05a424 */ /* 0x000fe200078e00ff */
[----:B------:R-:W-:Y:S01]  /*2980*/  SHF.L.U32 R2, R10, 0x1f, RZ ;  /* 0x0000001f0a027819 */ /* 0x000fe200000006ff */
[----:B------:R-:W-:Y:S01]  /*2990*/  UIADD3 UR7, UPT, UPT, UR4, 0x90, URZ ;  /* 0x0000009004077890 */ /* 0x000fe2000fffe0ff */
[----:B------:R2:W-:Y:S04]  /*29a0*/  SYNCS.ARRIVE.TRANS64.RED.A1T0 RZ, [R0+URZ], RZ ;  /* 0x000000ff00ff79a7 */ /* 0x0005e800081004ff */
[----:B------:R-:W3:Y:S01]  /*29b0*/  SYNCS.PHASECHK.TRANS64.TRYWAIT P0, [UR4+0xa0], R2 ;  /* 0x0000a002ff0075a7 */ /* 0x000ee20008001104 */
[----:B--2---:R-:W-:-:S05]  /*29c0*/  IMAD.U32 R0, RZ, RZ, UR7 ;  /* 0x00000007ff007e24 */ /* 0x004fca000f8e00ff */
[----:B------:R-:W-:Y:S01]  /*29d0*/  PRMT R0, R14, 0x654, R0 ;  /* 0x000006540e007816 */ /* 0x000fe20000000000 */
[----:B---3--:R-:W-:Y:S06]  /*29e0*/  @!P0 BRA `(.L_x_45) ;  /* 0x0000008800b08947 */ /* 0x008fec0003800000 */
.L_x_119:
[----:B------:R-:W-:Y:S01]  /*29f0*/  ULEA UR8, UR5, UR6, 0x4 ;  /* 0x0000000605087291 */ /* 0x000fe2000f8e20ff */
[----:B------:R-:W-:Y:S01]  /*2a00*/  SEL R13, R0, R13, !P2 ;  /* 0x0000000d000d7207 */ /* 0x000fe20005000000 */
[----:B------:R-:W-:Y:S01]  /*2a10*/  UIADD3 UR9, UPT, UPT, UR4, 0x90, URZ ;  /* 0x0000009004097890 */ /* 0x000fe2000fffe0ff */
[----:B------:R-:W-:Y:S01]  /*2a20*/  LEA R0, R9, UR6, 0x3 ;  /* 0x0000000609007c11 */ /* 0x000fe2000f8e18ff */
[----:B------:R-:W-:Y:S01]  /*2a30*/  UIADD3 UR8, UPT, UPT, UR8, 0x100, URZ ;  /* 0x0000010008087890 */ /* 0x000fe2000fffe0ff */
[----:B--2---:R-:W-:Y:S01]  /*2a40*/  SHF.L.U32 R2, R12, 0x1f, RZ ;  /* 0x0000001f0c027819 */ /* 0x004fe200000006ff */
[----:B------:R2:W-:Y:S01]  /*2a50*/  @!P2 SYNCS.ARRIVE.TRANS64.RED RZ, [R13+URZ], R5 ;  /* 0x000000050dffa9a7 */ /* 0x0005e200080004ff */
[----:B------:R-:W-:Y:S01]  /*2a60*/  UIADD3 UR4, UPT, UPT, UR5, 0x1, URZ ;  /* 0x0000000105047890 */ /* 0x000fe2000fffe0ff */
[----:B------:R-:W-:-:S03]  /*2a70*/  VIADD R8, R4, 0x1 ;  /* 0x0000000104087836 */ /* 0x000fc60000000000 */
[----:B------:R-:W-:Y:S02]  /*2a80*/  UISETP.NE.AND UP0, UPT, UR4, 0x2, UPT ;  /* 0x000000020400788c */ /* 0x000fe4000bf05270 */
[----:B------:R-:W-:Y:S06]  /*2a90*/  UGETNEXTWORKID.BROADCAST [UR8], [UR9] ;  /* 0x00000000080073ca */ /* 0x000fec0008000100 */
[----:B------:R-:W-:Y:S01]  /*2aa0*/  USEL UR7, URZ, 0x1, UP0 ;  /* 0x00000001ff077887 */ /* 0x000fe20008000000 */
[----:B------:R-:W-:Y:S01]  /*2ab0*/  ISETP.NE.AND P0, PT, R8, 0x2, PT ;  /* 0x000000020800780c */ /* 0x000fe20003f05270 */
[----:B------:R-:W-:Y:S01]  /*2ac0*/  USEL UR5, UR4, URZ, UP0 ;  /* 0x000000ff04057287 */ /* 0x000fe20008000000 */
[----:B------:R-:W3:Y:S03]  /*2ad0*/  SYNCS.PHASECHK.TRANS64.TRYWAIT P1, [R0+URZ+0x90], R2 ;  /* 0x00009002000075a7 */ /* 0x000ee600080211ff */
[----:B------:R-:W-:Y:S01]  /*2ae0*/  LOP3.LUT R10, R10, UR7, RZ, 0x3c, !PT ;  /* 0x000000070a0a7c12 */ /* 0x000fe2000f8e3cff */
[----:B--23--:R-:W-:Y:S07]  /*2af0*/  @!P1 BRA `(.L_x_46) ;  /* 0x0000008800849947 */ /* 0x00cfee0003800000 */
.L_x_120:
[----:B--2---:R-:W-:Y:S01]  /*2b00*/  LEA R2, R9, UR6, 0x4 ;  /* 0x0000000609027c11 */ /* 0x004fe2000f8e20ff */
[----:B------:R-:W-:-:S04]  /*2b10*/  VIADD R0, R0, 0xa0 ;  /* 0x000000a000007836 */ /* 0x000fc80000000000 */
[----:B------:R2:W3:Y:S01]  /*2b20*/  LDS.128 R4, [R2+0x100] ;  /* 0x0001000002047984 */ /* 0x0004e20000000c00 */
[----:B------:R-:W-:Y:S01]  /*2b30*/  PRMT R0, RZ, 0x654, R0 ;  /* 0x00000654ff007816 */ /* 0x000fe20000000000 */
[----:B------:R-:W-:Y:S01]  /*2b40*/  @!PT LDS RZ, [RZ] ;  /* 0x00000000fffff984 */ /* 0x000fe20000000800 */
[----:B------:R-:W-:Y:S01]  /*2b50*/  @!PT LDS RZ, [RZ] ;  /* 0x00000000fffff984 */ /* 0x000fe20000000800 */
[----:B------:R-:W-:Y:S01]  /*2b60*/  @!PT LDS RZ, [RZ] ;  /* 0x00000000fffff984 */ /* 0x000fe20000000800 */
[----:B------:R-:W-:Y:S01]  /*2b70*/  @!PT LDS RZ, [RZ] ;  /* 0x00000000fffff984 */ /* 0x000fe20000000800 */
[----:B------:R4:W-:Y:S06]  /*2b80*/  MEMBAR.ALL.CTA ;  /* 0x0000000000007992 */ /* 0x0009ec0000008000 */
[----:B----4-:R-:W4:Y:S01]  /*2b90*/  FENCE.VIEW.ASYNC.S ;  /* 0x00000000000073c6 */ /* 0x010f220000000000 */
[----:B--2---:R-:W-:-:S04]  /*2ba0*/  SEL R2, RZ, 0x1, P0 ;  /* 0x00000001ff027807 */ /* 0x004fc80000000000 */
[----:B------:R-:W-:Y:S01]  /*2bb0*/  LOP3.LUT R11, R11, R2, RZ, 0x3c, !PT ;  /* 0x000000020b0b7212 */ /* 0x000fe200078e3cff */
[----:B----4-:R2:W-:Y:S01]  /*2bc0*/  SYNCS.ARRIVE.TRANS64.RED.A1T0 RZ, [R0+URZ], RZ ;  /* 0x000000ff00ff79a7 */ /* 0x0105e200081004ff */
[----:B---3--:R-:W-:Y:S02]  /*2bd0*/  LOP3.LUT P3, RZ, R6, 0x1, RZ, 0xc0, !PT ;  /* 0x0000000106ff7812 */ /* 0x008fe4000786c0ff */
[----:B------:R-:W-:Y:S01]  /*2be0*/  SEL R4, R8, RZ, P0 ;  /* 0x000000ff08047207 */ /* 0x000fe20000000000 */
[----:B--2---:R-:W-:-:S05]  /*2bf0*/  VIADD R0, R9, 0x1 ;  /* 0x0000000109007836 */ /* 0x004fca0000000000 */
[----:B------:R-:W-:-:S04]  /*2c00*/  ISETP.NE.AND P1, PT, R0, 0x2, PT ;  /* 0x000000020000780c */ /* 0x000fc80003f25270 */
[----:B------:R-:W-:Y:S02]  /*2c10*/  SEL R3, RZ, 0x1, P1 ;  /* 0x00000001ff037807 */ /* 0x000fe40000800000 */
[----:B------:R-:W-:Y:S02]  /*2c20*/  SEL R9, R0, RZ, P1 ;  /* 0x000000ff00097207 */ /* 0x000fe40000800000 */
[----:B------:R-:W-:Y:S01]  /*2c30*/  LOP3.LUT R12, R12, R3, RZ, 0x3c, !PT ;  /* 0x000000030c0c7212 */ /* 0x000fe200078e3cff */
[----:B------:R-:W-:Y:S06]  /*2c40*/  @P3 BRA `(.L_x_47) ;  /* 0xfffffffc002c3947 */ /* 0x000fec000383ffff */
[----:B------:R-:W-:Y:S01]  /*2c50*/  ULEA UR4, UR5, UR6, 0x3 ;  /* 0x0000000605047291 */ /* 0x000fe2000f8e18ff */
[----:B------:R-:W-:-:S08]  /*2c60*/  SHF.L.U32 R0, R10, 0x1f, RZ ;  /* 0x0000001f0a007819 */ /* 0x000fd000000006ff */
[----:B------:R-:W2:Y:S02]  /*2c70*/  SYNCS.PHASECHK.TRANS64 P0, [UR4+0xa0], R0 ;  /* 0x0000a000ff0075a7 */ /* 0x000ea40008001004 */
[----:B--2---:R-:W-:Y:S05]  /*2c80*/  @P0 BRA `(.L_x_48) ;  /* 0x0000000000080947 */ /* 0x004fea0003800000 */
[----:B------:R-:W2:Y:S02]  /*2c90*/  SYNCS.PHASECHK.TRANS64.TRYWAIT P0, [UR4+0xa0], R0 ;  /* 0x0000a000ff0075a7 */ /* 0x000ea40008001104 */
[----:B--2---:R-:W-:Y:S05]  /*2ca0*/  @!P0 BRA `(.L_x_49) ;  /* 0x00000088002c8947 */ /* 0x004fea0003800000 */
.L_x_48:
[----:B------:R-:W-:-:S04]  /*2cb0*/  UIADD3 UR7, UPT, UPT, UR5, 0x1, URZ ;  /* 0x0000000105077890 */ /* 0x000fc8000fffe0ff */
[----:B------:R-:W-:-:S04]  /*2cc0*/  UISETP.NE.AND UP0, UPT, UR7, 0x2, UPT ;  /* 0x000000020700788c */ /* 0x000fc8000bf05270 */
[----:B------:R-:W-:Y:S02]  /*2cd0*/  USEL UR8, URZ, 0x1, UP0 ;  /* 0x00000001ff087887 */ /* 0x000fe40008000000 */
[----:B------:R-:W-:-:S04]  /*2ce0*/  USEL UR7, UR7, URZ, UP0 ;  /* 0x000000ff07077287 */ /* 0x000fc80008000000 */
[----:B------:R-:W-:Y:S01]  /*2cf0*/  ULEA UR7, UR7, UR6, 0x3 ;  /* 0x0000000607077291 */ /* 0x000fe2000f8e18ff */
[----:B--2---:R-:W-:-:S04]  /*2d00*/  LOP3.LUT R2, R10, UR8, RZ, 0x3c, !PT ;  /* 0x000000080a027c12 */ /* 0x004fc8000f8e3cff */
[----:B------:R-:W-:-:S04]  /*2d10*/  SHF.L.U32 R0, R2, 0x1f, RZ ;  /* 0x0000001f02007819 */ /* 0x000fc800000006ff */
[----:B------:R-:W2:Y:S02]  /*2d20*/  SYNCS.PHASECHK.TRANS64 P0, [UR7+0xa0], R0 ;  /* 0x0000a000ff0075a7 */ /* 0x000ea40008001007 */
[----:B-12---:R-:W-:Y:S05]  /*2d30*/  @P0 EXIT ;  /* 0x000000000000094d */ /* 0x006fea0003800000 */
[----:B------:R-:W-:Y:S02]  /*2d40*/  SHF.L.U32 R2, R2, 0x1f, RZ ;  /* 0x0000001f02027819 */ /* 0x000fe400000006ff */
[----:B------:R-:W-:-:S07]  /*2d50*/  MOV R0, UR7 ;  /* 0x0000000700007c02 */ /* 0x000fce0008000f00 */
.L_x_50:
[----:B-1----:R1:W2:Y:S02]  /*2d60*/  SYNCS.PHASECHK.TRANS64.TRYWAIT P0, [R0+URZ+0xa0], R2 ;  /* 0x0000a002000075a7 */ /* 0x0022a400080011ff */
[----:B--2---:R-:W-:Y:S05]  /*2d70*/  @!P0 NANOSLEEP.SYNCS 0x989680 ;  /* 0x009896800000895d */ /* 0x004fea0003900000 */
[----:B------:R-:W2:Y:S02]  /*2d80*/  @!P0 SYNCS.PHASECHK.TRANS64 P0, [R0+URZ+0xa0], R2 ;  /* 0x0000a002000085a7 */ /* 0x000ea400080010ff */
[----:B--2---:R-:W-:Y:S05]  /*2d90*/  @P0 EXIT ;  /* 0x000000000000094d */ /* 0x004fea0003800000 */
[----:B------:R-:W-:Y:S05]  /*2da0*/  BRA `(.L_x_50) ;  /* 0xfffffffc00ec7947 */ /* 0x000fea000383ffff */
.L_x_43:
[----:B------:R-:W-:-:S09]  /*2db0*/  UISETP.NE.AND UP0, UPT, UR18, URZ, UPT ;  /* 0x000000ff1200728c */ /* 0x000fd2000bf05270 */
[----:B------:R-:W-:Y:S05]  /*2dc0*/  BRA.U UP0, `(.L_x_51) ;  /* 0x0000000d00387547 */ /* 0x000fea000b800000 */
[----:B------:R-:W-:Y:S01]  /*2dd0*/  UMOV UR4, 0x40 ;  /* 0x0000004000047882 */ /* 0x000fe20000000000 */
[----:B------:R-:W-:Y:S01]  /*2de0*/  NOP ;  /* 0x0000000000007918 */ /* 0x000fe20000000000 */
[----:B------:R-:W-:-:S03]  /*2df0*/  ULEA UR6, UR5, UR4, 0x18 ;  /* 0x0000000405067291 */ /* 0x000fc6000f8ec0ff */
[----:B------:R-:W-:Y:S02]  /*2e00*/  UMOV UR4, 0x400 ;  /* 0x0000040000047882 */ /* 0x000fe40000000000 */
[----:B------:R-:W-:-:S04]  /*2e10*/  ULEA UR5, UR5, UR4, 0x18 ;  /* 0x0000000405057291 */ /* 0x000fc8000f8ec0ff */
[----:B------:R-:W2:Y:S02]  /*2e20*/  LDS.U8 R0, [UR6+0x1c] ;  /* 0x00001c06ff007984 */ /* 0x000ea40008000000 */
[----:B--2---:R-:W-:-:S13]  /*2e30*/  ISETP.NE.AND P0, PT, R0, RZ, PT ;  /* 0x000000ff0000720c */ /* 0x004fda0003f05270 */
[----:B------:R-:W-:Y:S05]  /*2e40*/  @P0 BRA `(.L_x_52) ;  /* 0x0000000000580947 */ /* 0x000fea0003800000 */
[----:B------:R-:W-:-:S13]  /*2e50*/  ELECT P0, URZ, PT ;  /* 0x0000000000ff782f */ /* 0x000fda0003800000 */
[----:B------:R-:W-:Y:S05]  /*2e60*/  @!P0 BRA `(.L_x_53) ;  /* 0x0000000000608947 */ /* 0x000fea0003800000 */
[----:B------:R-:W-:Y:S01]  /*2e70*/  UMOV UR4, 0x10 ;  /* 0x0000001000047882 */ /* 0x000fe20000000000 */
[----:B------:R-:W-:Y:S01]  /*2e80*/  HFMA2 R2, -RZ, RZ, 0, 5.9604644775390625e-08 ;  /* 0x00000001ff027431 */ /* 0x000fe200000001ff */
[----:B------:R-:W-:-:S03]  /*2e90*/  MOV R3, 0xffff ;  /* 0x0000ffff00037802 */ /* 0x000fc60000000f00 */
[----:B------:R-:W-:Y:S04]  /*2ea0*/  DEPBAR.LE SB2, 0x36 ;  /* 0x0000ad800000791a */ /* 0x000fe80000000000 */
[----:B------:R-:W2:Y:S02]  /*2eb0*/  UTCATOMSWS.FIND_AND_SET.ALIGN UP0, UR4, UR4 ;  /* 0x00000004000475e3 */ /* 0x000ea40008000800 */
[----:B--2---:R-:W-:Y:S01]  /*2ec0*/  MOV R0, UR4 ;  /* 0x0000000400007c02 */ /* 0x004fe20008000f00 */
[----:B------:R-:W-:Y:S06]  /*2ed0*/  BRA.U UP0, `(.L_x_54) ;  /* 0x0000000100187547 */ /* 0x000fec000b800000 */
.L_x_55:
[----:B------:R-:W-:Y:S05]  /*2ee0*/  NANOSLEEP 0x64 ;  /* 0x000000640000795d */ /* 0x000fea0003800000 */
[----:B------:R-:W-:-:S05]  /*2ef0*/  UMOV UR4, 0x10 ;  /* 0x0000001000047882 */ /* 0x000fca0000000000 */
[----:B------:R-:W-:Y:S04]  /*2f00*/  DEPBAR.LE SB2, 0x36 ;  /* 0x0000ad800000791a */ /* 0x000fe80000000000 */
[----:B------:R-:W2:Y:S02]  /*2f10*/  UTCATOMSWS.FIND_AND_SET.ALIGN UP0, UR4, UR4 ;  /* 0x00000004000475e3 */ /* 0x000ea40008000800 */
[----:B--2---:R-:W-:Y:S01]  /*2f20*/  MOV R0, UR4 ;  /* 0x0000000400007c02 */ /* 0x004fe20008000f00 */
[----:B------:R-:W-:Y:S05]  /*2f30*/  BRA.U !UP0, `(.L_x_55) ;  /* 0xfffffffd08e87547 */ /* 0x000fea000b83ffff */
.L_x_54:
[-C--:B------:R-:W-:Y:S02]  /*2f40*/  SHF.L.U32 R3, R3, R0.reuse, RZ ;  /* 0x0000000003037219 */ /* 0x080fe400000006ff */
[----:B------:R-:W-:Y:S01]  /*2f50*/  SHF.L.U32 R2, R2, R0, RZ ;  /* 0x0000000002027219 */ /* 0x000fe200000006ff */
[----:B------:R-:W-:Y:S02]  /*2f60*/  IMAD.SHL.U32 R0, R0, 0x20, RZ ;  /* 0x0000002000007824 */ /* 0x000fe400078e00ff */
[----:B------:R2:W-:Y:S04]  /*2f70*/  ATOMS.OR RZ, [UR6+0x14], R3 ;  /* 0x00001403ffff798c */ /* 0x0005e8000b000006 */
[----:B------:R2:W-:Y:S04]  /*2f80*/  ATOMS.OR RZ, [UR6+0x18], R2 ;  /* 0x00001802ffff798c */ /* 0x0005e8000b000006 */
[----:B------:R2:W-:Y:S01]  /*2f90*/  STS [UR5+0x120], R0 ;  /* 0x00012000ff007988 */ /* 0x0005e20008000805 */
[----:B------:R-:W-:Y:S05]  /*2fa0*/  BRA `(.L_x_53) ;  /* 0x0000000000107947 */ /* 0x000fea0003800000 */
.L_x_52:
[----:B------:R-:W-:Y:S02]  /*2fb0*/  MOV R0, 0xffffffff ;  /* 0xffffffff00007802 */ /* 0x000fe40000000f00 */
[----:B------:R-:W-:-:S03]  /*2fc0*/  MOV R2, 0x2ff0 ;  /* 0x00002ff000027802 */ /* 0x000fc60000000f00 */
[----:B------:R2:W-:Y:S04]  /*2fd0*/  STS [UR5+0x120], R0 ;  /* 0x00012000ff007988 */ /* 0x0005e80008000805 */
[----:B-12--5:R-:W-:Y:S05]  /*2fe0*/  CALL.REL.NOINC `($__internal_1_$__cuda_sm10x_tcgen05_guardrail_trap_phase_invalid_during_alloc) ;  /* 0x00000088007c7944 */ /* 0x026fea0003c00000 */
.L_x_53:
[----:B------:R-:W-:Y:S05]  /*2ff0*/  WARPSYNC.ALL ;  /* 0x0000000000007948 */ /* 0x000fea0003800000 */
[----:B------:R-:W3:Y:S01]  /*3000*/  S2UR UR4, SR_CgaCtaId ;  /* 0x00000000000479c3 */ /* 0x000ee20000008800 */
[----:B------:R-:W-:Y:S01]  /*3010*/  UMOV UR18, 0x400 ;  /* 0x0000040000127882 */ /* 0x000fe20000000000 */
[----:B------:R-:W-:-:S06]  /*3020*/  NOP ;  /* 0x0000000000007918 */ /* 0x000fcc0000000000 */
[----:B------:R-:W-:Y:S06]  /*3030*/  BAR.ARV 0x6, 0xa0 ;  /* 0x0182800000007b1d */ /* 0x000fec0000002000 */
[----:B------:R-:W4:Y:S01]  /*3040*/  LDCU UR5, c[0x0][0x38c] ;  /* 0x00007180ff0577ac */ /* 0x000f220008000800 */
[----:B------:R-:W-:Y:S02]  /*3050*/  HFMA2 R12, -RZ, RZ, 0, 0 ;  /* 0x00000000ff0c7431 */ /* 0x000fe400000001ff */
[----:B------:R-:W-:Y:S01]  /*3060*/  IMAD.MOV.U32 R7, RZ, RZ, 0x1 ;  /* 0x00000001ff077424 */ /* 0x000fe200078e00ff */
[----:B------:R-:W1:Y:S01]  /*3070*/  LDCU UR7, c[0x0][0x38c] ;  /* 0x00007180ff0777ac */ /* 0x000e620008000800 */
[----:B--2---:R-:W-:Y:S01]  /*3080*/  IMAD.MOV.U32 R2, RZ, RZ, RZ ;  /* 0x000000ffff027224 */ /* 0x004fe200078e00ff */
[----:B------:R-:W-:Y:S01]  /*3090*/  UMOV UR22, URZ ;  /* 0x000000ff00167c82 */ /* 0x000fe20008000000 */
[----:B------:R-:W-:Y:S01]  /*30a0*/  UMOV UR14, URZ ;  /* 0x000000ff000e7c82 */ /* 0x000fe20008000000 */
[----:B---3--:R-:W-:Y:S01]  /*30b0*/  ULEA UR18, UR4, UR18, 0x18 ;  /* 0x0000001204127291 */ /* 0x008fe2000f8ec0ff */
[----:B------:R-:W-:Y:S01]  /*30c0*/  UMOV UR26, 0x0 ;  /* 0x00000000001a7882 */ /* 0x000fe20000000000 */
[----:B------:R-:W-:-:S02]  /*30d0*/  UMOV UR27, 0x83804a0 ;  /* 0x083804a0001b7882 */ /* 0x000fc40000000000 */
[----:B------:R-:W-:Y:S01]  /*30e0*/  UIADD3 UR6, UPT, UPT, UR18, 0x1c300, URZ ;  /* 0x0001c30012067890 */ /* 0x000fe2000fffe0ff */
[----:B------:R-:W-:Y:S01]  /*30f0*/  UMOV UR24, 0x0 ;  /* 0x0000000000187882 */ /* 0x000fe20000000000 */
[----:B------:R-:W-:Y:S01]  /*3100*/  UMOV UR25, 0x83804a0 ;  /* 0x083804a000197882 */ /* 0x000fe20000000000 */
[----:B----4-:R-:W-:Y:S02]  /*3110*/  UIADD3 UR5, UPT, UPT, UR5, 0x3f, URZ ;  /* 0x0000003f05057890 */ /* 0x010fe4000fffe0ff */
[----:B------:R-:W2:Y:S02]  /*3120*/  LDS R0, [UR18+0x120] ;  /* 0x00012012ff007984 */ /* 0x000ea40008000800 */
[----:B------:R-:W-:Y:S02]  /*3130*/  USHF.R.S32.HI UR4, URZ, 0x1f, UR5 ;  /* 0x0000001fff047899 */ /* 0x000fe40008011405 */
[----:B-1----:R-:W-:Y:S02]  /*3140*/  UISETP.GE.AND UP4, UPT, UR7, 0x1, UPT ;  /* 0x000000010700788c */ /* 0x002fe4000bf86270 */
[----:B------:R-:W-:-:S02]  /*3150*/  ULEA.HI UR4, UR4, UR5, URZ, 0x6 ;  /* 0x0000000504047291 */ /* 0x000fc4000f8f30ff */
[----:B------:R-:W-:Y:S02]  /*3160*/  UIADD3 UR5, UPT, UPT, UR18, 0xe300, URZ ;  /* 0x0000e30012057890 */ /* 0x000fe4000fffe0ff */
[----:B------:R-:W-:Y:S02]  /*3170*/  USHF.R.S32.HI UR23, URZ, 0x6, UR4 ;  /* 0x00000006ff177899 */ /* 0x000fe40008011404 */
[----:B------:R-:W-:Y:S02]  /*3180*/  USHF.R.U32.HI UR5, URZ, 0x4, UR5 ;  /* 0x00000004ff057899 */ /* 0x000fe40008011605 */
[----:B------:R-:W-:Y:S02]  /*3190*/  USHF.R.U32.HI UR4, URZ, 0x4, UR6 ;  /* 0x00000004ff047899 */ /* 0x000fe40008011606 */
[----:B------:R-:W-:Y:S02]  /*31a0*/  UISETP.LT.AND UP0, UPT, UR23, 0x1, UPT ;  /* 0x000000011700788c */ /* 0x000fe4000bf01270 */
[----:B------:R-:W-:-:S02]  /*31b0*/  ULOP3.LUT UR5, UR5, 0x3fff, URZ, 0xc0, !UPT ;  /* 0x00003fff05057892 */ /* 0x000fc4000f8ec0ff */
[----:B------:R-:W-:Y:S02]  /*31c0*/  ULOP3.LUT UR4, UR4, 0x3fff, URZ, 0xc0, !UPT ;  /* 0x00003fff04047892 */ /* 0x000fe4000f8ec0ff */
[----:B------:R-:W-:Y:S02]  /*31d0*/  USEL UR28, UR23, 0x1, !UP0 ;  /* 0x00000001171c7887 */ /* 0x000fe4000c000000 */
[----:B------:R-:W-:Y:S02]  /*31e0*/  ULOP3.LUT UR20, UR5, 0x10000, URZ, 0xfc, !UPT ;  /* 0x0001000005147892 */ /* 0x000fe4000f8efcff */
[----:B------:R-:W-:Y:S02]  /*31f0*/  ULOP3.LUT UR4, UR4, 0x10000, URZ, 0xfc, !UPT ;  /* 0x0001000004047892 */ /* 0x000fe4000f8efcff */
[----:B------:R-:W-:Y:S01]  /*3200*/  UIADD3 UR28, UPT, UPT, -UR28, URZ, URZ ;  /* 0x000000ff1c1c7290 */ /* 0x000fe2000fffe1ff */
[----:B--2---:R-:W-:Y:S02]  /*3210*/  R2UR UR29, R0 ;  /* 0x00000000001d72ca */ /* 0x004fe400000e0000 */
[----:B------:R-:W-:-:S13]  /*3220*/  MOV R0, RZ ;  /* 0x000000ff00007202 */ /* 0x000fda0000000f00 */
.L_x_62:
[----:B------:R-:W-:Y:S02]  /*3230*/  LEA R3, R2, UR18, 0x3 ;  /* 0x0000001202037c11 */ /* 0x000fe4000f8e18ff */
[----:B------:R-:W-:Y:S02]  /*3240*/  SHF.L.U32 R4, R12, 0x1f, RZ ;  /* 0x0000001f0c047819 */ /* 0x000fe400000006ff */
[----:B------:R-:W-:Y:S01]  /*3250*/  PLOP3.LUT P0, PT, PT, PT, UP4, 0x80, 0x8 ;  /* 0x000000000008781c */ /* 0x000fe20003f0f048 */
[----:B------:R-:W-:Y:S01]  /*3260*/  VIADD R5, R3, 0xa0 ;  /* 0x000000a003057836 */ /* 0x000fe20000000000 */
[----:B-1----:R-:W1:Y:S02]  /*3270*/  SYNCS.PHASECHK.TRANS64.TRYWAIT P1, [R3+URZ+0x90], R4 ;  /* 0x00009004030075a7 */ /* 0x002e6400080211ff */
[----:B-1----:R-:W-:Y:S09]  /*3280*/  @!P1 BRA `(.L_x_56) ;  /* 0x0000008000cc9947 */ /* 0x002ff20003800000 */
.L_x_122:
[----:B------:R-:W-:Y:S01]  /*3290*/  LEA R6, R2, UR18, 0x4 ;  /* 0x0000001202067c11 */ /* 0x000fe2000f8e20ff */
[----:B------:R-:W-:Y:S01]  /*32a0*/  @UP4 ULEA UR5, UR14, UR18, 0x3 ;  /* 0x000000120e054291 */ /* 0x000fe2000f8e18ff */
[----:B------:R-:W-:Y:S01]  /*32b0*/  PLOP3.LUT P1, PT, PT, PT, PT, 0x80, 0x8 ;  /* 0x000000000008781c */ /* 0x000fe20003f2f070 */
[----:B------:R-:W-:Y:S01]  /*32c0*/  ULEA UR21, UR22, UR18, 0x3 ;  /* 0x0000001216157291 */ /* 0x000fe2000f8e18ff */
[----:B------:R-:W-:Y:S01]  /*32d0*/  PRMT R5, RZ, 0x654, R5 ;  /* 0x00000654ff057816 */ /* 0x000fe20000000005 */
[----:B------:R2:W3:Y:S01]  /*32e0*/  LDS.128 R8, [R6+0x100] ;  /* 0x0001000006087984 */ /* 0x0004e20000000c00 */
[----:B-1----:R-:W-:Y:S01]  /*32f0*/  @P0 SHF.L.U32 R4, R0, 0x1f, RZ ;  /* 0x0000001f00040819 */ /* 0x002fe200000006ff */
[----:B------:R-:W-:Y:S01]  /*3300*/  UIMAD UR19, UR22, 0xe0, UR29 ;  /* 0x000000e0161378a4 */ /* 0x000fe2000f8e021d */
[----:B------:R-:W-:Y:S01]  /*3310*/  SHF.L.U32 R3, R7, 0x1f, RZ ;  /* 0x0000001f07037819 */ /* 0x000fe200000006ff */
[----:B------:R-:W-:Y:S01]  /*3320*/  @!PT LDS RZ, [RZ] ;  /* 0x00000000fffff984 */ /* 0x000fe20000000800 */
[----:B------:R-:W-:Y:S01]  /*3330*/  @!PT LDS RZ, [RZ] ;  /* 0x00000000fffff984 */ /* 0x000fe20000000800 */
[----:B------:R-:W-:Y:S01]  /*3340*/  @!PT LDS RZ, [RZ] ;  /* 0x00000000fffff984 */ /* 0x000fe20000000800 */
[----:B------:R-:W-:Y:S01]  /*3350*/  @!PT LDS RZ, [RZ] ;  /* 0x00000000fffff984 */ /* 0x000fe20000000800 */
[----:B------:R1:W-:Y:S06]  /*3360*/  MEMBAR.ALL.CTA ;  /* 0x0000000000007992 */ /* 0x0003ec0000008000 */
[----:B-1----:R-:W1:Y:S02]  /*3370*/  FENCE.VIEW.ASYNC.S ;  /* 0x00000000000073c6 */ /* 0x002e640000000000 */
[----:B-1----:R2:W-:Y:S01]  /*3380*/  SYNCS.ARRIVE.TRANS64.RED.A1T0 RZ, [R5+URZ], RZ ;  /* 0x000000ff05ff79a7 */ /* 0x0025e200081004ff */
[----:B------:R2:W1:Y:S01]  /*3390*/  @P0 SYNCS.PHASECHK.TRANS64.TRYWAIT P1, [UR5], R4 ;  /* 0x00000004ff0005a7 */ /* 0x0004620008021105 */
[----:B------:R-:W4:Y:S02]  /*33a0*/  SYNCS.PHASECHK.TRANS64.TRYWAIT P0, [UR21+0xc0], R3 ;  /* 0x0000c003ff0075a7 */ /* 0x000f240008001115 */
[----:B-1234-:R-:W-:Y:S05]  /*33b0*/  @!P0 BRA `(.L_x_57) ;  /* 0x0000008000948947 */ /* 0x01efea0003800000 */
.L_x_124:
[----:B-1----:R-:W-:Y:S01]  /*33c0*/  IADD3 R4, PT, PT, R2, 0x1, RZ ;  /* 0x0000000102047810 */ /* 0x002fe20007ffe0ff */
[----:B------:R-:W-:Y:S06]  /*33d0*/  BRA.U !UP4, `(.L_x_58) ;  /* 0x000000010c987547 */ /* 0x000fec000b800000 */
[----:B------:R-:W-:Y:S01]  /*33e0*/  UPLOP3.LUT UP2, UPT, UPT, UPT, UPT, 0x40, 0x4 ;  /* 0x000000000004789c */ /* 0x000fe20003f4e870 */
[----:B------:R-:W-:Y:S01]  /*33f0*/  UMOV UR16, UR28 ;  /* 0x0000001c00107c82 */ /* 0x000fe20008000000 */
[----:B------:R-:W-:Y:S01]  /*3400*/  UMOV UR15, UR23 ;  /* 0x00000017000f7c82 */ /* 0x000fe20008000000 */
[----:B------:R-:W-:-:S08]  /*3410*/  UMOV UR5, UR14 ;  /* 0x0000000e00057c82 */ /* 0x000fd00008000000 */
.L_x_61:
[----:B------:R-:W-:Y:S02]  /*3420*/  UIADD3 UR16, UPT, UPT, UR16, 0x1, URZ ;  /* 0x0000000110107890 */ /* 0x000fe4000fffe0ff */
[----:B-1----:R-:W-:Y:S02]  /*3430*/  ULEA UR7, UR5, UR18, 0x3 ;  /* 0x0000001205077291 */ /* 0x002fe4000f8e18ff */
[----:B------:R-:W-:Y:S01]  /*3440*/  UISETP.NE.AND UP3, UPT, UR16, URZ, UPT ;  /* 0x000000ff1000728c */ /* 0x000fe2000bf65270 */
[----:B--2---:R-:W-:Y:S10]  /*3450*/  @P1 BRA `(.L_x_59) ;  /* 0x00000000000c1947 */ /* 0x004ff40003800000 */
[----:B------:R-:W-:Y:S04]  /*3460*/  SHF.L.U32 R2, R0, 0x1f, RZ ;  /* 0x0000001f00027819 */ /* 0x000fe800000006ff */
[----:B------:R-:W1:Y:S02]  /*3470*/  SYNCS.PHASECHK.TRANS64.TRYWAIT P0, [UR7], R2 ;  /* 0x00000002ff0075a7 */ /* 0x000e640008001107 */
[----:B-1----:R-:W-:Y:S05]  /*3480*/  @!P0 BRA `(.L_x_60) ;  /* 0x0000008000788947 */ /* 0x002fea0003800000 */
.L_x_59:
[----:B------:R-:W-:Y:S01]  /*3490*/  UISETP.NE.AND UP0, UPT, UR15, 0x1, UPT ;  /* 0x000000010f00788c */ /* 0x000fe2000bf05270 */
[----:B------:R-:W-:Y:S01]  /*34a0*/  PLOP3.LUT P1, PT, PT, PT, PT, 0x80, 0x8 ;  /* 0x000000000008781c */ /* 0x000fe20003f2f070 */
[----:B------:R-:W-:Y:S02]  /*34b0*/  UIADD3 UR6, UPT, UPT, UR5, 0x1, URZ ;  /* 0x0000000105067890 */ /* 0x000fe4000fffe0ff */
[----:B------:R-:W-:Y:S02]  /*34c0*/  UIADD3 UR17, UPT, UPT, UR7, 0x38, URZ ;  /* 0x0000003807117890 */ /* 0x000fe4000fffe0ff */
[----:B------:R-:W-:Y:S01]  /*34d0*/  UISETP.NE.AND UP1, UPT, UR6, 0x7, UPT ;  /* 0x000000070600788c */ /* 0x000fe2000bf25270 */
[----:B------:R-:W-:Y:S01]  /*34e0*/  PLOP3.LUT P0, PT, PT, PT, UP0, 0x80, 0x8 ;  /* 0x000000000008781c */ /* 0x000fe20003f0f008 */
[----:B------:R-:W-:Y:S02]  /*34f0*/  UIADD3 UR15, UPT, UPT, UR15, -0x1, URZ ;  /* 0xffffffff0f0f7890 */ /* 0x000fe4000fffe0ff */
[----:B------:R-:W-:Y:S02]  /*3500*/  USEL UR8, URZ, 0x1, UP1 ;  /* 0x00000001ff087887 */ /* 0x000fe40008800000 */
[----:B------:R-:W-:Y:S01]  /*3510*/  USEL UR14, UR6, URZ, UP1 ;  /* 0x000000ff060e7287 */ /* 0x000fe20008800000 */
[----:B------:R-:W-:Y:S01]  /*3520*/  UMOV UR7, 0x80004020 ;  /* 0x8000402000077882 */ /* 0x000fe20000000000 */
[----:B------:R-:W-:Y:S02]  /*3530*/  UMOV UR9, 0x80004020 ;  /* 0x8000402000097882 */ /* 0x000fe40000000000 */
[----:B------:R-:W-:Y:S01]  /*3540*/  @UP0 ULEA UR6, UR14, UR18, 0x3 ;  /* 0x000000120e060291 */ /* 0x000fe2000f8e18ff */
[----:B------:R-:W-:Y:S01]  /*3550*/  LOP3.LUT R0, R0, UR8, RZ, 0x3c, !PT ;  /* 0x0000000800007c12 */ /* 0x000fe2000f8e3cff */
[----:B------:R-:W-:Y:S01]  /*3560*/  ULEA UR8, UR5, UR20, 0x9 ;  /* 0x0000001405087291 */ /* 0x000fe2000f8e48ff */
[----:B------:R-:W-:Y:S02]  /*3570*/  UMOV UR13, 0x80004020 ;  /* 0x80004020000d7882 */ /* 0x000fe40000000000 */
[----:B-1----:R-:W-:Y:S01]  /*3580*/  @P0 SHF.L.U32 R2, R0, 0x1f, RZ ;  /* 0x0000001f00020819 */ /* 0x002fe200000006ff */
[----:B------:R-:W-:Y:S01]  /*3590*/  UIADD3 UR10, UPT, UPT, UR8, 0x2, URZ ;  /* 0x00000002080a7890 */ /* 0x000fe2000fffe0ff */
[----:B------:R-:W-:Y:S02]  /*35a0*/  UMOV UR11, 0x80004020 ;  /* 0x80004020000b7882 */ /* 0x000fe40000000000 */
[----:B------:R1:W2:Y:S01]  /*35b0*/  @P0 SYNCS.PHASECHK.TRANS64.TRYWAIT P1, [UR6], R2 ;  /* 0x00000002ff0005a7 */ /* 0x0002a20008021106 */
[----:B------:R-:W-:Y:S03]  /*35c0*/  UIMAD UR6, UR5, 0x380, UR4 ;  /* 0x00000380050678a4 */ /* 0x000fe6000f8e0204 */
[----:B------:R-:W-:Y:S01]  /*35d0*/  UMOV UR5, UR14 ;  /* 0x0000000e00057c82 */ /* 0x000fe20008000000 */
[----:B------:R-:W-:Y:S05]  /*35e0*/  UIADD3 UR12, UPT, UPT, UR6, 0x2, URZ ;  /* 0x00000002060c7890 */ /* 0x000fea000fffe0ff */
[----:B------:R1:W-:Y:S01]  /*35f0*/  UTCIMMA gdesc[UR8], gdesc[UR6], tmem[UR19], tmem[UR26], idesc[UR27], UP2 ;  /* 0x00ff1a06080075ea */ /* 0x0003e20009000113 */
[----:B------:R-:W-:Y:S03]  /*3600*/  UPLOP3.LUT UP2, UPT, UPT, UPT, UPT, 0x80, 0x8 ;  /* 0x000000000008789c */ /* 0x000fe60003f4f070 */
[----:B------:R1:W-:Y:S01]  /*3610*/  UTCIMMA gdesc[UR10], gdesc[UR12], tmem[UR19], tmem[UR24], idesc[UR25], UPT ;  /* 0x00ff180c0a0075ea */ /* 0x0003e2000b800113 */
[----:B------:R1:W-:Y:S01]  /*3620*/  UTCBAR [UR17], URZ ;  /* 0x000000ff110073e9 */ /* 0x0003e200080000ff */
[----:B------:R-:W-:Y:S06]  /*3630*/  BRA.U UP3, `(.L_x_61) ;  /* 0xfffffffd03787547 */ /* 0x000fec000b83ffff */
.L_x_58:
[----:B------:R-:W-:Y:S01]  /*3640*/  UIADD3 UR5, UPT, UPT, UR22, 0x1, URZ ;  /* 0x0000000116057890 */ /* 0x000fe2000fffe0ff */
[----:B------:R-:W-:Y:S01]  /*3650*/  LOP3.LUT P0, RZ, R10, 0x1, RZ, 0xc0, !PT ;  /* 0x000000010aff7812 */ /* 0x000fe2000780c0ff */
[----:B-1----:R-:W-:Y:S01]  /*3660*/  UIADD3 UR6, UPT, UPT, UR21, 0xb0, URZ ;  /* 0x000000b015067890 */ /* 0x002fe2000fffe0ff */
[----:B--2---:R-:W-:Y:S01]  /*3670*/  ISETP.NE.AND P1, PT, R4, 0x2, PT ;  /* 0x000000020400780c */ /* 0x004fe20003f25270 */
[----:B------:R-:W-:-:S03]  /*3680*/  UISETP.NE.AND UP0, UPT, UR5, 0x2, UPT ;  /* 0x000000020500788c */ /* 0x000fc6000bf05270 */
[----:B------:R-:W-:Y:S01]  /*3690*/  SEL R2, RZ, 0x1, P1 ;  /* 0x00000001ff027807 */ /* 0x000fe20000800000 */
[----:B------:R-:W-:Y:S02]  /*36a0*/  USEL UR7, URZ, 0x1, UP0 ;  /* 0x00000001ff077887 */ /* 0x000fe40008000000 */
[----:B------:R-:W-:Y:S01]  /*36b0*/  USEL UR22, UR5, URZ, UP0 ;  /* 0x000000ff05167287 */ /* 0x000fe20008000000 */
[----:B------:R1:W-:Y:S01]  /*36c0*/  UTCBAR [UR6], URZ ;  /* 0x000000ff060073e9 */ /* 0x0003e200080000ff */
[----:B------:R-:W-:Y:S02]  /*36d0*/  LOP3.LUT R12, R12, R2, RZ, 0x3c, !PT ;  /* 0x000000020c0c7212 */ /* 0x000fe400078e3cff */
[----:B------:R-:W-:Y:S02]  /*36e0*/  LOP3.LUT R7, R7, UR7, RZ, 0x3c, !PT ;  /* 0x0000000707077c12 */ /* 0x000fe4000f8e3cff */
[----:B------:R-:W-:Y:S01]  /*36f0*/  SEL R2, R4, RZ, P1 ;  /* 0x000000ff04027207 */ /* 0x000fe20000800000 */
[----:B------:R-:W-:Y:S06]  /*3700*/  @P0 BRA `(.L_x_62) ;  /* 0xfffffff800c80947 */ /* 0x000fec000383ffff */
[----:B------:R-:W2:Y:S01]  /*3710*/  S2UR UR7, SR_CgaCtaId ;  /* 0x00000000000779c3 */ /* 0x000ea20000008800 */
[----:B------:R-:W-:Y:S01]  /*3720*/  ELECT P0, URZ, PT ;  /* 0x0000000000ff782f */ /* 0x000fe20003800000 */
[----:B------:R-:W-:Y:S01]  /*3730*/  IMAD.MOV.U32 R2, RZ, RZ, 0x1 ;  /* 0x00000001ff027424 */ /* 0x000fe200078e00ff */
[----:B------:R-:W-:Y:S01]  /*3740*/  UIADD3 UR18, UPT, UPT, UR18, 0xc0, URZ ;  /* 0x000000c012127890 */ /* 0x000fe2000fffe0ff */
[----:B------:R-:W-:Y:S01]  /*3750*/  SHF.L.U32 R0, R7, 0x1f, RZ ;  /* 0x0000001f07007819 */ /* 0x000fe200000006ff */
[----:B------:R-:W-:-:S03]  /*3760*/  UMOV UR4, 0x40 ;  /* 0x0000004000047882 */ /* 0x000fc60000000000 */
[----:B------:R-:W-:Y:S01]  /*3770*/  UVIRTCOUNT.DEALLOC.SMPOOL 0x80 ;  /* 0x000000800000784c */ /* 0x000fe20000000000 */
[----:B--2---:R-:W-:Y:S02]  /*3780*/  ULEA UR7, UR7, UR4, 0x18 ;  /* 0x0000000407077291 */ /* 0x004fe4000f8ec0ff */
[----:B------:R-:W-:-:S07]  /*3790*/  ULEA UR4, UR22, UR18, 0x3 ;  /* 0x0000001216047291 */ /* 0x000fce000f8e18ff */
[----:B------:R2:W-:Y:S02]  /*37a0*/  @P0 STS.U8 [UR7+0x1c], R2 ;  /* 0x00001c02ff000988 */ /* 0x0005e40008000007 */
[----:B------:R-:W3:Y:S02]  /*37b0*/  SYNCS.PHASECHK.TRANS64.TRYWAIT P0, [UR4], R0 ;  /* 0x00000000ff0075a7 */ /* 0x000ee40008001104 */
[----:B--23--:R-:W-:Y:S05]  /*37c0*/  @!P0 BRA `(.L_x_63) ;  /* 0x0000007c00c08947 */ /* 0x00cfea0003800000 */
.L_x_127:
[----:B------:R-:W-:-:S04]  /*37d0*/  UIADD3 UR4, UPT, UPT, UR22, 0x1, URZ ;  /* 0x0000000116047890 */ /* 0x000fc8000fffe0ff */
[----:B------:R-:W-:-:S04]  /*37e0*/  UISETP.NE.AND UP0, UPT, UR4, 0x2, UPT ;  /* 0x000000020400788c */ /* 0x000fc8000bf05270 */
[----:B------:R-:W-:Y:S02]  /*37f0*/  USEL UR5, URZ, 0x1, UP0 ;  /* 0x00000001ff057887 */ /* 0x000fe40008000000 */
[----:B------:R-:W-:-:S04]  /*3800*/  USEL UR4, UR4, URZ, UP0 ;  /* 0x000000ff04047287 */ /* 0x000fc80008000000 */
[----:B------:R-:W-:Y:S01]  /*3810*/  ULEA UR4, UR4, UR18, 0x3 ;  /* 0x0000001204047291 */ /* 0x000fe2000f8e18ff */
[----:B--2---:R-:W-:-:S04]  /*3820*/  LOP3.LUT R0, R7, UR5, RZ, 0x3c, !PT ;  /* 0x0000000507007c12 */ /* 0x004fc8000f8e3cff */
[----:B------:R-:W-:-:S04]  /*3830*/  SHF.L.U32 R0, R0, 0x1f, RZ ;  /* 0x0000001f00007819 */ /* 0x000fc800000006ff */
[----:B------:R-:W2:Y:S02]  /*3840*/  SYNCS.PHASECHK.TRANS64.TRYWAIT P0, [UR4], R0 ;  /* 0x00000000ff0075a7 */ /* 0x000ea40008001104 */
[----:B--2---:R-:W-:Y:S05]  /*3850*/  @!P0 BRA `(.L_x_64) ;  /* 0x0000007c00b48947 */ /* 0x004fea0003800000 */
.L_x_129:
[----:B------:R-:W-:Y:S01]  /*3860*/  NOP ;  /* 0x0000000000007918 */ /* 0x000fe20000000000 */
[----:B--2---:R-:W2:Y:S01]  /*3870*/  LDS R0, [UR7+0x14] ;  /* 0x00001407ff007984 */ /* 0x004ea20008000800 */
[----:B------:R-:W-:Y:S01]  /*3880*/  ULOP3.LUT UR4, UR29, 0xffff, URZ, 0xc0, !UPT ;  /* 0x0000ffff1d047892 */ /* 0x000fe2000f8ec0ff */
[----:B------:R-:W-:Y:S01]  /*3890*/  UMOV UR5, 0xffff ;  /* 0x0000ffff00057882 */ /* 0x000fe20000000000 */
[----:B-1----:R-:W-:Y:S02]  /*38a0*/  UMOV UR6, 0x1 ;  /* 0x0000000100067882 */ /* 0x002fe40000000000 */
[----:B------:R-:W-:-:S04]  /*38b0*/  USHF.R.U32.HI UR4, URZ, 0x5, UR4 ;  /* 0x00000005ff047899 */ /* 0x000fc80008011604 */
[----:B------:R-:W-:Y:S02]  /*38c0*/  USHF.L.U32 UR5, UR5, UR4, URZ ;  /* 0x0000000405057299 */ /* 0x000fe400080006ff */
[----:B------:R-:W-:-:S04]  /*38d0*/  USHF.L.U32 UR4, UR6, UR4, URZ ;  /* 0x0000000406047299 */ /* 0x000fc800080006ff */
[----:B--2---:R-:W-:-:S04]  /*38e0*/  LOP3.LUT R0, R0, UR5, RZ, 0xc0, !PT ;  /* 0x0000000500007c12 */ /* 0x004fc8000f8ec0ff */
[----:B------:R-:W-:-:S13]  /*38f0*/  ISETP.NE.AND P0, PT, R0, UR5, PT ;  /* 0x0000000500007c0c */ /* 0x000fda000bf05270 */
[----:B------:R-:W-:Y:S05]  /*3900*/  @P0 BRA `(.L_x_65) ;  /* 0x0000000000580947 */ /* 0x000fea0003800000 */
[----:B------:R-:W1:Y:S02]  /*3910*/  LDS R0, [UR7+0x18] ;  /* 0x00001807ff007984 */ /* 0x000e640008000800 */
[----:B-1----:R-:W-:-:S04]  /*3920*/  LOP3.LUT R0, R0, UR4, RZ, 0xc0, !PT ;  /* 0x0000000400007c12 */ /* 0x002fc8000f8ec0ff */
[----:B------:R-:W-:-:S13]  /*3930*/  ISETP.NE.AND P0, PT, R0, UR4, PT ;  /* 0x0000000400007c0c */ /* 0x000fda000bf05270 */
[----:B------:R-:W-:Y:S05]  /*3940*/  @P0 BRA `(.L_x_66) ;  /* 0x00000000003c0947 */ /* 0x000fea0003800000 */
[----:B------:R-:W1:Y:S01]  /*3950*/  S2R R2, SR_LANEID ;  /* 0x0000000000027919 */ /* 0x000e620000000000 */
[----:B------:R-:W-:-:S06]  /*3960*/  ULOP3.LUT UR5, URZ, UR5, URZ, 0x33, !UPT ;  /* 0x00000005ff057292 */ /* 0x000fcc000f8e33ff */
[----:B------:R-:W-:-:S04]  /*3970*/  IMAD.U32 R0, RZ, RZ, UR5 ;  /* 0x00000005ff007e24 */ /* 0x000fc8000f8e00ff */
[----:B------:R2:W3:Y:S02]  /*3980*/  REDUX UR8, R0 ;  /* 0x00000000000873c4 */ /* 0x0004e40000000000 */
[----:B------:R4:W-:Y:S01]  /*3990*/  UTCATOMSWS.AND URZ, UR5 ;  /* 0x0000000500ff79e3 */ /* 0x0009e20008000000 */
[----:B--2---:R-:W-:Y:S01]  /*39a0*/  LOP3.LUT R0, RZ, UR4, RZ, 0x33, !PT ;  /* 0x00000004ff007c12 */ /* 0x004fe2000f8e33ff */
[----:B------:R-:W-:Y:S02]  /*39b0*/  VOTEU.ANY UR4, UPT, PT ;  /* 0x0000000000047886 */ /* 0x000fe400038e0100 */
[----:B------:R-:W-:Y:S02]  /*39c0*/  UFLO.U32 UR4, UR4 ;  /* 0x00000004000472bd */ /* 0x000fe400080e0000 */
[----:B------:R-:W2:Y:S04]  /*39d0*/  REDUX UR6, R0 ;  /* 0x00000000000673c4 */ /* 0x000ea80000000000 */
[----:B-1----:R-:W-:-:S02]  /*39e0*/  ISETP.EQ.U32.AND P0, PT, R2, UR4, PT ;  /* 0x0000000402007c0c */ /* 0x002fc4000bf02070 */
[----:B---3--:R-:W-:-:S11]  /*39f0*/  MOV R2, UR8 ;  /* 0x0000000800027c02 */ /* 0x008fd60008000f00 */
[----:B------:R4:W-:Y:S01]  /*3a00*/  @P0 ATOMS.AND RZ, [UR7+0x14], R2 ;  /* 0x00001402ffff098c */ /* 0x0009e2000a800007 */
[----:B--2---:R-:W-:-:S05]  /*3a10*/  IMAD.U32 R0, RZ, RZ, UR6 ;  /* 0x00000006ff007e24 */ /* 0x004fca000f8e00ff */
[----:B------:R4:W-:Y:S01]  /*3a20*/  @P0 ATOMS.AND RZ, [UR7+0x18], R0 ;  /* 0x00001800ffff098c */ /* 0x0009e2000a800007 */
[----:B------:R-:W-:Y:S05]  /*3a30*/  BRA `(.L_x_67) ;  /* 0x0000000000147947 */ /* 0x000fea0003800000 */
.L_x_66:
[----:B------:R-:W-:Y:S02]  /*3a40*/  MOV R2, 0x3a60 ;  /* 0x00003a6000027802 */ /* 0x000fe40000000f00 */
[----:B-----5:R-:W-:Y:S05]  /*3a50*/  CALL.REL.NOINC `($__internal_0_$__cuda_sm10x_tcgen05_guardrail_trap_col_being_dealloced_not_returned_by_alloc) ;  /* 0x0000007c00d47944 */ /* 0x020fea0003c00000 */
[----:B------:R-:W-:Y:S05]  /*3a60*/  BRA `(.L_x_67) ;  /* 0x0000000000087947 */ /* 0x000fea0003800000 */
.L_x_65:
[----:B------:R-:W-:Y:S02]  /*3a70*/  MOV R2, 0x3a90 ;  /* 0x00003a9000027802 */ /* 0x000fe40000000f00 */
[----:B-----5:R-:W-:Y:S05]  /*3a80*/  CALL.REL.NOINC `($__internal_2_$__cuda_sm10x_tcgen05_guardrail_trap_unallocated_columns_being_dealloced) ;  /* 0x0000007c00e07944 */ /* 0x020fea0003c00000 */
.L_x_67:
[----:B------:R-:W-:Y:S01]  /*3a90*/  NOP ;  /* 0x0000000000007918 */ /* 0x000fe20000000000 */
[----:B----4-:R-:W-:Y:S05]  /*3aa0*/  EXIT ;  /* 0x000000000000794d */ /* 0x010fea0003800000 */
.L_x_51:
[----:B------:R-:W-:-:S09]  /*3ab0*/  UISETP.NE.OR UP0, UPT, UR18, 0x3, !UP3 ;  /* 0x000000031200788c */ /* 0x000fd2000df05670 */
[----:B------:R-:W-:Y:S05]  /*3ac0*/  BRA.U UP0, `(.L_x_68) ;  /* 0x0000000d00a47547 */ /* 0x000fea000b800000 */
[----:B------:R-:W2:Y:S01]  /*3ad0*/  LDCU.64 UR6, c[0x0][0x888] ;  /* 0x00011100ff0677ac */ /* 0x000ea20008000a00 */
[----:B------:R-:W-:Y:S02]  /*3ae0*/  HFMA2 R10, -RZ, RZ, 0, 0 ;  /* 0x00000000ff0a7431 */ /* 0x000fe400000001ff */
[----:B------:R-:W-:Y:S01]  /*3af0*/  IMAD.MOV.U32 R9, RZ, RZ, 0x1 ;  /* 0x00000001ff097424 */ /* 0x000fe200078e00ff */
[----:B------:R-:W-:Y:S01]  /*3b00*/  MOV R11, 0x7000 ;  /* 0x00007000000b7802 */ /* 0x000fe20000000f00 */
[----:B------:R-:W3:Y:S01]  /*3b10*/  LDCU UR37, c[0x0][0x370] ;  /* 0x00006e00ff2577ac */ /* 0x000ee20008000800 */
[----:B------:R-:W-:Y:S01]  /*3b20*/  IMAD.MOV.U32 R8, RZ, RZ, RZ ;  /* 0x000000ffff087224 */ /* 0x000fe200078e00ff */
[----:B------:R-:W3:Y:S01]  /*3b30*/  LDCU.128 UR40, c[0x0][0xb10] ;  /* 0x00016200ff2877ac */ /* 0x000ee20008000c00 */
[----:B------:R-:W4:Y:S01]  /*3b40*/  LDCU UR31, c[0x0][0x374] ;  /* 0x00006e80ff1f77ac */ /* 0x000f220008000800 */
[----:B------:R-:W1:Y:S01]  /*3b50*/  LDCU.64 UR38, c[0x0][0x890] ;  /* 0x00011200ff2677ac */ /* 0x000e620008000a00 */
[----:B------:R-:W1:Y:S01]  /*3b60*/  LDCU UR21, c[0x0][0xb0c] ;  /* 0x00016180ff1577ac */ /* 0x000e620008000800 */
[----:B------:R-:W1:Y:S01]  /*3b70*/  LDCU UR51, c[0x0][0xb20] ;  /* 0x00016400ff3377ac */ /* 0x000e620008000800 */
[----:B------:R-:W1:Y:S01]  /*3b80*/  LDCU UR4, c[0x0][0xb30] ;  /* 0x00016600ff0477ac */ /* 0x000e620008000800 */
[----:B--2---:R-:W-:Y:S01]  /*3b90*/  UISETP.NE.U32.AND UP0, UPT, UR6, URZ, UPT ;  /* 0x000000ff0600728c */ /* 0x004fe2000bf05070 */
[----:B------:R-:W-:Y:S01]  /*3ba0*/  UMOV UR29, 0x400 ;  /* 0x00000400001d7882 */ /* 0x000fe20000000000 */
[----:B---3--:R-:W-:-:S02]  /*3bb0*/  UIMAD.WIDE.U32 UR48, UR37, UR40, URZ ;  /* 0x00000028253072a5 */ /* 0x008fc4000f8e00ff */
[----:B------:R-:W-:Y:S02]  /*3bc0*/  UISETP.NE.AND.EX UP5, UPT, UR7, URZ, UPT, UP0 ;  /* 0x000000ff0700728c */ /* 0x000fe4000bfa5300 */
[----:B----4-:R-:W-:Y:S02]  /*3bd0*/  UIMAD.WIDE.U32 UR6, UR31, UR43, URZ ;  /* 0x0000002b1f0672a5 */ /* 0x010fe4000f8e00ff */
[----:B------:R-:W-:Y:S02]  /*3be0*/  ULEA UR29, UR5, UR29, 0x18 ;  /* 0x0000001d051d7291 */ /* 0x000fe4000f8ec0ff */
[----:B-1----:R-:W-:Y:S02]  /*3bf0*/  UISETP.NE.U32.AND UP6, UPT, UR38, URZ, UPT ;  /* 0x000000ff2600728c */ /* 0x002fe4000bfc5070 */
[----:B------:R-:W-:Y:S02]  /*3c00*/  UIADD3 UR44, UPT, UPT, UR29, 0x70, URZ ;  /* 0x000000701d2c7890 */ /* 0x000fe4000fffe0ff */
[----:B------:R-:W-:Y:S01]  /*3c10*/  UISETP.NE.AND UP0, UPT, UR15, 0x1, UPT ;  /* 0x000000010f00788c */ /* 0x000fe2000bf05270 */
[----:B------:R-:W-:Y:S01]  /*3c20*/  UMOV UR48, UR49 ;  /* 0x0000003100307c82 */ /* 0x000fe20008000000 */
[----:B------:R-:W-:Y:S01]  /*3c30*/  UMOV UR45, UR7 ;  /* 0x00000007002d7c82 */ /* 0x000fe20008000000 */
[----:B------:R-:W-:Y:S01]  /*3c40*/  UISETP.NE.AND UP0, UPT, UR21, 0x1, UPT ;  /* 0x000000011500788c */ /* 0x000fe2000bf05270 */
[----:B------:R-:W1:Y:S01]  /*3c50*/  LDCU.64 UR52, c[0x0][0x348] ;  /* 0x00006900ff3477ac */ /* 0x000e620008000a00 */
[----:B------:R-:W-:-:S02]  /*3c60*/  UPLOP3.LUT UP1, UPT, UPT, UPT, UPT, 0x40, 0x4 ;  /* 0x000000000004789c */ /* 0x000fc40003f2e870 */
[----:B------:R-:W-:Y:S01]  /*3c70*/  UISETP.GE.AND UP3, UPT, UR15, 0x1, UPT ;  /* 0x000000010f00788c */ /* 0x000fe2000bf66270 */
[----:B------:R-:W2:Y:S01]  /*3c80*/  LDCU.64 UR22, c[0x0][0xb28] ;  /* 0x00016500ff1677ac */ /* 0x000ea20008000a00 */
[----:B------:R-:W-:Y:S02]  /*3c90*/  UISETP.NE.AND.EX UP6, UPT, UR39, URZ, UPT, UP6 ;  /* 0x000000ff2700728c */ /* 0x000fe4000bfc5360 */
[----:B------:R-:W-:Y:S02]  /*3ca0*/  UPRMT UR44, UR5, 0x654, UR44 ;  /* 0x00000654052c7896 */ /* 0x000fe4000800002c */
[----:B------:R-:W-:Y:S02]  /*3cb0*/  USHF.R.U32.HI UR48, URZ, UR41, UR48 ;  /* 0x00000029ff307299 */ /* 0x000fe40008011630 */
[----:B------:R-:W-:Y:S02]  /*3cc0*/  USHF.R.U32.HI UR45, URZ, UR51, UR45 ;  /* 0x00000033ff2d7299 */ /* 0x000fe4000801162d */
[----:B------:R-:W-:-:S02]  /*3cd0*/  UISETP.NE.AND UP0, UPT, UR42, 0x1, UPT ;  /* 0x000000012a00788c */ /* 0x000fc4000bf05270 */
[----:B------:R-:W-:-:S11]  /*3ce0*/  UISETP.NE.AND UP4, UPT, UR4, 0x1, UPT ;  /* 0x000000010400788c */ /* 0x000fd6000bf85270 */
.L_x_76:
[----:B------:R-:W-:Y:S02]  /*3cf0*/  LEA R2, R8, UR29, 0x3 ;  /* 0x0000001d08027c11 */ /* 0x000fe4000f8e18ff */
[----:B------:R-:W-:Y:S02]  /*3d00*/  SHF.L.U32 R0, R10, 0x1f, RZ ;  /* 0x0000001f0a007819 */ /* 0x000fe400000006ff */
[----:B------:R-:W-:Y:S02]  /*3d10*/  LEA R4, R8, UR29, 0x4 ;  /* 0x0000001d08047c11 */ /* 0x000fe4000f8e20ff */
[----:B---3--:R-:W3:Y:S02]  /*3d20*/  SYNCS.PHASECHK.TRANS64.TRYWAIT P0, [R2+URZ+0x90], R0 ;  /* 0x00009000020075a7 */ /* 0x008ee400080011ff */
[----:B---3--:R-:W-:Y:S05]  /*3d30*/  @!P0 BRA `(.L_x_69) ;  /* 0x0000007800948947 */ /* 0x008fea0003800000 */
.L_x_130:
[----:B------:R-:W4:Y:S01]  /*3d40*/  LDS.128 R4, [R4+0x100] ;  /* 0x0001000004047984 */ /* 0x000f220000000c00 */
[----:B------:R-:W-:Y:S01]  /*3d50*/  UISETP.GE.AND UP0, UPT, UR15, 0x1, UPT ;  /* 0x000000010f00788c */ /* 0x000fe2000bf06270 */
[----:B------:R-:W-:Y:S01]  /*3d60*/  @!PT LDS RZ, [RZ] ;  /* 0x00000000fffff984 */ /* 0x000fe20000000800 */
[----:B------:R-:W-:Y:S01]  /*3d70*/  @!PT LDS RZ, [RZ] ;  /* 0x00000000fffff984 */ /* 0x000fe20000000800 */
[----:B------:R-:W-:Y:S01]  /*3d80*/  @!PT LDS RZ, [RZ] ;  /* 0x00000000fffff984 */ /* 0x000fe20000000800 */
[----:B------:R-:W-:Y:S01]  /*3d90*/  @!PT LDS RZ, [RZ] ;  /* 0x00000000fffff984 */ /* 0x000fe20000000800 */
[----:B------:R1:W-:Y:S06]  /*3da0*/  MEMBAR.ALL.CTA ;  /* 0x0000000000007992 */ /* 0x0003ec0000008000 */
[----:B-1----:R-:W1:Y:S01]  /*3db0*/  FENCE.VIEW.ASYNC.S ;  /* 0x00000000000073c6 */ /* 0x002e620000000000 */
[----:B----4-:R-:W-:Y:S11]  /*3dc0*/  LOP3.LUT P0, RZ, R6, 0x1, RZ, 0xc0, !PT ;  /* 0x0000000106ff7812 */ /* 0x010ff6000780c0ff */
[----:B------:R-:W-:Y:S02]  /*3dd0*/  @!UPT UIADD3 URZ, UPT, UPT, URZ, URZ, URZ ;  /* 0x000000fffffff290 */ /* 0x000fe4000fffe0ff */
[----:B-1----:R-:W-:Y:S01]  /*3de0*/  VOTEU.ANY UP3, P0 ;  /* 0x0000000000ff7886 */ /* 0x002fe20000060100 */
[----:B------:R-:W-:Y:S11]  /*3df0*/  PLOP3.LUT P0, PT, PT, PT, UP3, 0x80, 0x8 ;  /* 0x000000000008781c */ /* 0x000ff60003f0f038 */
[----:B------:R-:W-:Y:S02]  /*3e00*/  @!UPT UIADD3 URZ, UPT, UPT, URZ, URZ, URZ ;  /* 0x000000fffffff290 */ /* 0x000fe4000fffe0ff */
[----:B---3--:R-:W-:Y:S02]  /*3e10*/  @P0 SHF.R.U32.HI R0, RZ, 0x10, R5 ;  /* 0x00000010ff000819 */ /* 0x008fe40000011605 */
[----:B------:R-:W-:Y:S02]  /*3e20*/  @P0 MOV R3, R4 ;  /* 0x0000000400030202 */ /* 0x000fe40000000f00 */
[----:B------:R-:W-:Y:S01]  /*3e30*/  @P0 R2UR UR4, R0 ;  /* 0x00000000000402ca */ /* 0x000fe200000e0000 */
[----:B------:R-:W-:Y:S01]  /*3e40*/  VIADD R0, R2, 0xa0 ;  /* 0x000000a002007836 */ /* 0x000fe20000000000 */
[----:B------:R-:W-:Y:S02]  /*3e50*/  @P0 LOP3.LUT R4, R5, 0xffff, RZ, 0xc0, !PT ;  /* 0x0000ffff05040812 */ /* 0x000fe400078ec0ff */
[----:B------:R-:W-:Y:S02]  /*3e60*/  @P0 R2UR UR6, R3 ;  /* 0x00000000030602ca */ /* 0x000fe400000e0000 */
[----:B------:R-:W-:Y:S02]  /*3e70*/  PRMT R0, RZ, 0x654, R0 ;  /* 0x00000654ff007816 */ /* 0x000fe40000000000 */
[----:B------:R-:W-:Y:S02]  /*3e80*/  @P0 R2UR UR5, R4 ;  /* 0x00000000040502ca */ /* 0x000fe400000e0000 */
[----:B------:R1:W-:Y:S03]  /*3e90*/  SYNCS.ARRIVE.TRANS64.RED.A1T0 RZ, [R0+URZ], RZ ;  /* 0x000000ff00ff79a7 */ /* 0x0003e600081004ff */
[----:B------:R-:W-:Y:S04]  /*3ea0*/  @UP3 UMOV UR30, UR4 ;  /* 0x00000004001e3c82 */ /* 0x000fe80008000000 */
[----:B------:R-:W-:Y:S04]  /*3eb0*/  @UP3 UMOV UR14, UR6 ;  /* 0x00000006000e3c82 */ /* 0x000fe80008000000 */
[----:B------:R-:W-:Y:S01]  /*3ec0*/  @UP3 UMOV UR13, UR5 ;  /* 0x00000005000d3c82 */ /* 0x000fe20008000000 */
[----:B------:R-:W-:Y:S05]  /*3ed0*/  BRA.U !UP0, `(.L_x_70) ;  /* 0x0000000108c07547 */ /* 0x000fea000b800000 */
[----:B------:R-:W-:Y:S02]  /*3ee0*/  UIMAD.WIDE.U32 UR8, UR13, UR43, URZ ;  /* 0x0000002b0d0872a5 */ /* 0x000fe4000f8e00ff */
[----:B------:R-:W-:Y:S02]  /*3ef0*/  UP2UR UR12, UPR, URZ, 0x4 ;  /* 0x00000004ff0c7883 */ /* 0x000fe40008000000 */
[----:B------:R-:W-:Y:S02]  /*3f00*/  UISETP.NE.AND UP2, UPT, UR42, 0x1, UPT ;  /* 0x000000012a00788c */ /* 0x000fe4000bf45270 */
[----:B------:R-:W-:Y:S02]  /*3f10*/  UIMAD.WIDE.U32 UR10, UR14, UR40, URZ ;  /* 0x000000280e0a72a5 */ /* 0x000fe4000f8e00ff */
[----:B------:R-:W-:Y:S02]  /*3f20*/  USEL UR4, UR31, UR45, !UP2 ;  /* 0x0000002d1f047287 */ /* 0x000fe4000d000000 */
[----:B------:R-:W-:Y:S02]  /*3f30*/  UISETP.NE.AND UP0, UPT, UR21, 0x1, UPT ;  /* 0x000000011500788c */ /* 0x000fe4000bf05270 */
[----:B------:R-:W-:Y:S02]  /*3f40*/  UP2UR UR20, UPR, URZ, 0x2 ;  /* 0x00000002ff147883 */ /* 0x000fe40008000000 */
[----:B------:R-:W-:Y:S02]  /*3f50*/  UISETP.NE.AND UP1, UPT, UR15, 0x1, UPT ;  /* 0x000000010f00788c */ /* 0x000fe4000bf25270 */
[----:B--2---:R-:W-:Y:S02]  /*3f60*/  UIMAD.WIDE.U32 UR16, UR4, UR22, URZ ;  /* 0x00000016041072a5 */ /* 0x004fe4000f8e00ff */
[----:B------:R-:W-:Y:S01]  /*3f70*/  USEL UR7, UR37, UR48, !UP0 ;  /* 0x0000003025077287 */ /* 0x000fe2000c000000 */
[----:B------:R-:W-:Y:S02]  /*3f80*/  UMOV UR5, UR9 ;  /* 0x0000000900057c82 */ /* 0x000fe40008000000 */
[----:B------:R-:W-:Y:S02]  /*3f90*/  USHF.R.U32.HI UR6, URZ, UR51, UR5 ;  /* 0x00000033ff067299 */ /* 0x000fe40008011605 */
[----:B------:R-:W-:Y:S02]  /*3fa0*/  UIMAD.WIDE.U32 UR18, UR7, UR22, URZ ;  /* 0x00000016071272a5 */ /* 0x000fe4000f8e00ff */
[----:B------:R-:W-:Y:S02]  /*3fb0*/  USEL UR6, UR13, UR6, !UP2 ;  /* 0x000000060d067287 */ /* 0x000fe4000d000000 */
[----:B------:R-:W-:Y:S01]  /*3fc0*/  UISETP.NE.AND UP2, UPT, UR12, URZ, UPT ;  /* 0x000000ff0c00728c */ /* 0x000fe2000bf45270 */
[----:B------:R-:W-:Y:S01]  /*3fd0*/  UMOV UR5, UR11 ;  /* 0x0000000b00057c82 */ /* 0x000fe20008000000 */
[----:B------:R-:W-:Y:S02]  /*3fe0*/  UIMAD.WIDE.U32 UR10, UR6, UR22, URZ ;  /* 0x00000016060a72a5 */ /* 0x000fe4000f8e00ff */
[----:B------:R-:W-:Y:S03]  /*3ff0*/  USHF.R.U32.HI UR8, URZ, UR41, UR5 ;  /* 0x00000029ff087299 */ /* 0x000fe60008011605 */
[----:B------:R-:W-:Y:S02]  /*4000*/  UMOV UR5, UR17 ;  /* 0x0000001100057c82 */ /* 0x000fe40008000000 */
[----:B------:R-:W-:Y:S03]  /*4010*/  @UP1 USHF.R.U32.HI UR4, URZ, UR23, UR5 ;  /* 0x00000017ff041299 */ /* 0x000fe60008011605 */
[----:B------:R-:W-:Y:S01]  /*4020*/  UMOV UR5, UR19 ;  /* 0x0000001300057c82 */ /* 0x000fe20008000000 */
[----:B------:R-:W-:Y:S02]  /*4030*/  UIMAD UR4, UR15, UR4, URZ ;  /* 0x000000040f0472a4 */ /* 0x000fe4000f8e02ff */
[----:B------:R-:W-:Y:S02]  /*4040*/  @UP1 USHF.R.U32.HI UR7, URZ, UR23, UR5 ;  /* 0x00000017ff071299 */ /* 0x000fe40008011605 */
[----:B------:R-:W-:Y:S02]  /*4050*/  USEL UR5, UR14, UR8, !UP0 ;  /* 0x000000080e057287 */ /* 0x000fe4000c000000 */
[----:B------:R-:W-:Y:S02]  /*4060*/  UIMAD UR8, UR15, UR7, URZ ;  /* 0x000000070f0872a4 */ /* 0x000fe4000f8e02ff */
[----:B------:R-:W-:Y:S03]  /*4070*/  UISETP.GE.AND UP0, UPT, UR6, UR4, UPT ;  /* 0x000000040600728c */ /* 0x000fe6000bf06270 */
[----:B------:R-:W-:Y:S01]  /*4080*/  UMOV UR4, UR11 ;  /* 0x0000000b00047c82 */ /* 0x000fe20008000000 */
[----:B------:R-:W-:Y:S02]  /*4090*/  UISETP.GE.OR UP0, UPT, UR5, UR8, UP0 ;  /* 0x000000080500728c */ /* 0x000fe40008706670 */
[----:B------:R-:W-:Y:S02]  /*40a0*/  USHF.R.U32.HI UR4, URZ, UR23, UR4 ;  /* 0x00000017ff047299 */ /* 0x000fe40008011604 */
[----:B------:R-:W-:Y:S02]  /*40b0*/  UIMAD.WIDE.U32 UR8, UR5, UR22, URZ ;  /* 0x00000016050872a5 */ /* 0x000fe4000f8e00ff */
[----:B------:R-:W-:Y:S04]  /*40c0*/  USEL UR10, UR6, UR4, !UP1 ;  /* 0x00000004060a7287 */ /* 0x000fe8000c800000 */
[----:B------:R-:W-:Y:S01]  /*40d0*/  UIADD3 UR11, UPT, UPT, -UR10, URZ, URZ ;  /* 0x000000ff0a0b7290 */ /* 0x000fe2000fffe1ff */
[----:B------:R-:W-:Y:S02]  /*40e0*/  @!UP0 UMOV UR4, UR9 ;  /* 0x0000000900048c82 */ /* 0x000fe40008000000 */
[----:B------:R-:W-:Y:S02]  /*40f0*/  @!UP0 USHF.R.U32.HI UR4, URZ, UR23, UR4 ;  /* 0x00000017ff048299 */ /* 0x000fe40008011604 */
[----:B------:R-:W-:Y:S02]  /*4100*/  UIMAD UR8, UR15, UR11, UR6 ;  /* 0x0000000b0f0872a4 */ /* 0x000fe4000f8e0206 */
[----:B------:R-:W-:Y:S02]  /*4110*/  @!UP0 USEL UR4, UR5, UR4, !UP1 ;  /* 0x0000000405048287 */ /* 0x000fe4000c800000 */
[----:B------:R-:W-:Y:S02]  /*4120*/  UISETP.NE.AND UP1, UPT, UR20, URZ, UPT ;  /* 0x000000ff1400728c */ /* 0x000fe4000bf25270 */
[----:B------:R-:W-:Y:S02]  /*4130*/  @!UP0 UIMAD UR7, UR7, UR8, UR4 ;  /* 0x00000008070782a4 */ /* 0x000fe4000f8e0204 */
[----:B------:R-:W-:Y:S02]  /*4140*/  @!UP0 UIADD3 UR9, UPT, UPT, UR10, -UR4, URZ ;  /* 0x800000040a098290 */ /* 0x000fe4000fffe0ff */
[----:B------:R-:W-:Y:S02]  /*4150*/  UIADD3 UR8, UPT, UPT, -UR6, URZ, URZ ;  /* 0x000000ff06087290 */ /* 0x000fe4000fffe1ff */
[----:B------:R-:W-:Y:S02]  /*4160*/  UIADD3 UR4, UPT, UPT, -UR5, URZ, URZ ;  /* 0x000000ff05047290 */ /* 0x000fe4000fffe1ff */
[----:B------:R-:W-:Y:S03]  /*4170*/  @!UP0 UIMAD UR6, UR9, UR15, UR5 ;  /* 0x0000000f090682a4 */ /* 0x000fe6000f8e0205 */
[----:B------:R-:W-:Y:S01]  /*4180*/  @!UP0 UMOV UR5, UR7 ;  /* 0x0000000700058c82 */ /* 0x000fe20008000000 */
[----:B------:R-:W-:Y:S02]  /*4190*/  UIMAD UR7, UR21, UR4, UR14 ;  /* 0x00000004150772a4 */ /* 0x000fe4000f8e020e */
[----:B------:R-:W-:Y:S02]  /*41a0*/  UIMAD UR4, UR42, UR8, UR13 ;  /* 0x000000082a0472a4 */ /* 0x000fe4000f8e020d */
[----:B------:R-:W-:Y:S02]  /*41b0*/  UIMAD UR14, UR5, UR21, UR7 ;  /* 0x00000015050e72a4 */ /* 0x000fe4000f8e0207 */
[----:B------:R-:W-:Y:S11]  /*41c0*/  UIMAD UR13, UR6, UR42, UR4 ;  /* 0x0000002a060d72a4 */ /* 0x000ff6000f8e0204 */
[----:B------:R-:W-:Y:S01]  /*41d0*/  @!UPT UIADD3 URZ, UPT, UPT, URZ, URZ, URZ ;  /* 0x000000fffffff290 */ /* 0x000fe2000fffe0ff */
.L_x_70:
[----:B------:R-:W3:Y:S01]  /*41e0*/  @!UP4 LDCU.128 UR8, c[0x0][0xb10] ;  /* 0x00016200ff08c7ac */ /* 0x000ee20008000c00 */
[----:B------:R-:W-:Y:S02]  /*41f0*/  ISETP.NE.U32.AND P0, PT, RZ, UR38, PT ;  /* 0x00000026ff007c0c */ /* 0x000fe4000bf05070 */
[----:B------:R-:W-:Y:S02]  /*4200*/  SHF.L.U32 R4, R9, 0x1f, RZ ;  /* 0x0000001f09047819 */ /* 0x000fe400000006ff */
[----:B------:R-:W-:Y:S01]  /*4210*/  ISETP.NE.AND.EX P0, PT, RZ, UR39, PT, P0 ;  /* 0x00000027ff007c0c */ /* 0x000fe2000bf05300 */
[----:B------:R-:W4:Y:S01]  /*4220*/  @!UP4 LDCU UR5, c[0x0][0xb0c] ;  /* 0x00016180ff05c7ac */ /* 0x000f220008000800 */
[----:B---3--:R-:W-:Y:S07]  /*4230*/  UIMAD.WIDE.U32 UR6, UR14, UR8, URZ ;  /* 0x000000080e0672a5 */ /* 0x008fee000f8e00ff */
[----:B------:R-:W-:Y:S01]  /*4240*/  @!UP4 UMOV UR4, UR7 ;  /* 0x000000070004cc82 */ /* 0x000fe20008000000 */
[----:B----4-:R-:W-:Y:S02]  /*4250*/  @!UP4 UISETP.NE.AND UP0, UPT, UR5, 0x1, UPT ;  /* 0x000000010500c88c */ /* 0x010fe4000bf05270 */
[----:B------:R-:W-:Y:S02]  /*4260*/  @!UP4 USHF.R.U32.HI UR4, URZ, UR9, UR4 ;  /* 0x00000009ff04c299 */ /* 0x000fe40008011604 */
[----:B------:R-:W-:Y:S02]  /*4270*/  UIMAD.WIDE.U32 UR6, UR13, UR11, URZ ;  /* 0x0000000b0d0672a5 */ /* 0x000fe4000f8e00ff */
[----:B------:R-:W-:Y:S02]  /*4280*/  @!UP4 USEL UR8, UR14, UR4, !UP0 ;  /* 0x000000040e08c287 */ /* 0x000fe4000c000000 */
[----:B------:R-:W-:Y:S03]  /*4290*/  @!UP4 UISETP.NE.AND UP0, UPT, UR10, 0x1, UPT ;  /* 0x000000010a00c88c */ /* 0x000fe6000bf05270 */
[----:B------:R-:W-:Y:S02]  /*42a0*/  @!UP4 UMOV UR6, UR7 ;  /* 0x000000070006cc82 */ /* 0x000fe40008000000 */
[----:B------:R-:W3:Y:S02]  /*42b0*/  @!UP4 LDCU UR4, c[0x0][0xb20] ;  /* 0x00016400ff04c7ac */ /* 0x000ee40008000800 */
[----:B---3--:R-:W-:Y:S04]  /*42c0*/  @!UP4 USHF.R.U32.HI UR6, URZ, UR4, UR6 ;  /* 0x00000004ff06c299 */ /* 0x008fe80008011606 */
[----:B------:R-:W-:Y:S04]  /*42d0*/  @!UP4 USEL UR6, UR13, UR6, !UP0 ;  /* 0x000000060d06c287 */ /* 0x000fe8000c000000 */
[----:B------:R-:W-:Y:S02]  /*42e0*/  @!UP4 UIADD3 UR4, UPT, UPT, -UR8, UR6, URZ ;  /* 0x000000060804c290 */ /* 0x000fe4000fffe1ff */
[----:B------:R-:W-:Y:S02]  /*42f0*/  @!UP4 UIADD3 UR6, UPT, UPT, UR8, -UR6, URZ ;  /* 0x800000060806c290 */ /* 0x000fe4000fffe0ff */
[----:B------:R-:W-:Y:S02]  /*4300*/  @!UP4 UIMAD UR14, UR4, UR5, UR14 ;  /* 0x00000005040ec2a4 */ /* 0x000fe4000f8e020e */
[----:B------:R-:W-:Y:S01]  /*4310*/  @!UP4 UIMAD UR13, UR6, UR10, UR13 ;  /* 0x0000000a060dc2a4 */ /* 0x000fe2000f8e020d */
[----:B------:R-:W-:Y:S11]  /*4320*/  BRA.U UP1, `(.L_x_71) ;  /* 0x0000000101107547 */ /* 0x000ff6000b800000 */
[----:B-1----:R-:W-:Y:S04]  /*4330*/  MOV R0, UR50 ;  /* 0x0000003200007c02 */ /* 0x002fe80008000f00 */
[----:B------:R-:W-:Y:S04]  /*4340*/  SHF.L.U32 R0, R0, 0x1f, RZ ;  /* 0x0000001f00007819 */ /* 0x000fe800000006ff */
[----:B------:R-:W1:Y:S02]  /*4350*/  SYNCS.PHASECHK.TRANS64.TRYWAIT P1, [UR29+0x88], R0 ;  /* 0x00008800ff0075a7 */ /* 0x000e64000802111d */
[----:B-1----:R-:W-:Y:S05]  /*4360*/  @!P1 BRA `(.L_x_72) ;  /* 0x00000074001c9947 */ /* 0x002fea0003800000 */
.L_x_71:
[----:B------:R-:W-:Y:S05]  /*4370*/  BRA.U !UP6, `(.L_x_73) ;  /* 0x000000010e407547 */ /* 0x000fea000b800000 */
[----:B------:R-:W-:Y:S01]  /*4380*/  UPLOP3.LUT UP2, UPT, UPT, UPT, UP5, 0x80, 0x8 ;  /* 0x000000000008789c */ /* 0x000fe20003f4f050 */
[----:B-1----:R-:W-:Y:S01]  /*4390*/  HFMA2 R0, -RZ, RZ, 0, 5.9604644775390625e-08 ;  /* 0x00000001ff007431 */ /* 0x002fe200000001ff */
[----:B------:R-:W1:Y:S04]  /*43a0*/  LDCU.64 UR8, c[0x0][0x358] ;  /* 0x00006b00ff0877ac */ /* 0x000e680008000a00 */
[----:B------:R-:W-:Y:S05]  /*43b0*/  PLOP3.LUT P1, PT, PT, PT, UP2, 0x80, 0x8 ;  /* 0x000000000008781c */ /* 0x000fea0003f2f028 */
[----:B------:R-:W3:Y:S01]  /*43c0*/  @UP2 LDCU.64 UR4, c[0x0][0x888] ;  /* 0x00011100ff0427ac */ /* 0x000ee20008000a00 */
[----:B------:R-:W-:Y:S07]  /*43d0*/  @UP2 UIMAD UR6, UR36, UR38, URZ ;  /* 0x00000026240622a4 */ /* 0x000fee000f8e02ff */
[----:B------:R-:W-:Y:S01]  /*43e0*/  @P1 PRMT R5, R0, 0x7610, R5 ;  /* 0x0000761000051816 */ /* 0x000fe20000000005 */
[----:B---3--:R-:W-:Y:S06]  /*43f0*/  @UP2 UIMAD.WIDE UR4, UR6, 0x4, UR4 ;  /* 0x00000004060428a5 */ /* 0x008fec000f8e0204 */
[----:B------:R-:W-:Y:S02]  /*4400*/  IMAD.U32 R2, RZ, RZ, UR4 ;  /* 0x00000004ff027e24 */ /* 0x000fe4000f8e00ff */
[----:B------:R-:W-:Y:S03]  /*4410*/  IMAD.U32 R3, RZ, RZ, UR5 ;  /* 0x00000005ff037e24 */ /* 0x000fe6000f8e00ff */
[----:B------:R-:W3:Y:S02]  /*4420*/  @!UP2 LDCU UR4, c[0x0][0x880] ;  /* 0x00011000ff04a7ac */ /* 0x000ee40008000800 */
[----:B-1---5:R1:W5:Y:S02]  /*4430*/  @P1 LDG.E R219, desc[UR8][R2.64] ;  /* 0x0000000802db1981 */ /* 0x022364000c1e1900 */
[----:B-1----:R-:W-:Y:S05]  /*4440*/  IMAD.MOV.U32 R2, RZ, RZ, 0x1 ;  /* 0x00000001ff027424 */ /* 0x002fea00078e00ff */
[----:B------:R-:W-:Y:S05]  /*4450*/  @!P1 PRMT R5, R2, 0x7610, R5 ;  /* 0x0000761002059816 */ /* 0x000fea0000000005 */
[----:B------:R4:W-:Y:S02]  /*4460*/  STL.S16 [R1+0x60], R5 ;  /* 0x0000600501007387 */ /* 0x0009e40000100600 */
[----:B---34-:R-:W-:Y:S07]  /*4470*/  @!P1 MOV R219, UR4 ;  /* 0x0000000400db9c02 */ /* 0x018fee0008000f00 */
.L_x_73:
[----:B-----5:R-:W-:Y:S01]  /*4480*/  @!P0 ISETP.EQ.AND P2, PT, R219, RZ, PT ;  /* 0x000000ffdb00820c */ /* 0x020fe20003f42270 */
[----:B------:R-:W-:Y:S01]  /*4490*/  @!UPT UIADD3 URZ, UPT, UPT, URZ, URZ, URZ ;  /* 0x000000fffffff290 */ /* 0x000fe2000fffe0ff */
[----:B------:R-:W-:Y:S11]  /*44a0*/  @!P0 BRA `(.L_x_74) ;  /* 0x00000000001c8947 */ /* 0x000ff60003800000 */
[----:B------:R-:W-:Y:S01]  /*44b0*/  PLOP3.LUT P2, PT, PT, PT, UP2, 0x80, 0x8 ;  /* 0x000000000008781c */ /* 0x000fe20003f4f028 */
[----:B-1----:R-:W3:Y:S03]  /*44c0*/  LDL R0, [R1+0x60] ;  /* 0x0000600001007983 */ /* 0x002ee60000100800 */
[----:B------:R-:W-:Y:S02]  /*44d0*/  PLOP3.LUT P2, PT, P2, PT, PT, 0x8, 0x80 ;  /* 0x000000000080781c */ /* 0x000fe4000174e170 */
[----:B---3--:R-:W-:Y:S11]  /*44e0*/  LOP3.LUT P0, RZ, R0, 0xff, RZ, 0xc0, !PT ;  /* 0x000000ff00ff7812 */ /* 0x008ff6000780c0ff */
[----:B------:R-:W-:Y:S02]  /*44f0*/  @!UPT UIADD3 URZ, UPT, UPT, URZ, URZ, URZ ;  /* 0x000000fffffff290 */ /* 0x000fe4000fffe0ff */
[----:B------:R-:W-:Y:S11]  /*4500*/  @P0 ISETP.EQ.AND P2, PT, R219, RZ, PT ;  /* 0x000000ffdb00020c */ /* 0x000ff60003f42270 */
[----:B------:R-:W-:Y:S02]  /*4510*/  @!UPT UIADD3 URZ, UPT, UPT, URZ, URZ, URZ ;  /* 0x000000fffffff290 */ /* 0x000fe4000fffe0ff */
.L_x_74:
[----:B------:R-:W3:Y:S01]  /*4520*/  SYNCS.PHASECHK.TRANS64.TRYWAIT P0, [UR29+0x78], R4 ;  /* 0x00007804ff0075a7 */ /* 0x000ee2000800111d */
[----:B------:R-:W-:Y:S02]  /*4530*/  ELECT P1, URZ, PT ;  /* 0x0000000000ff782f */ /* 0x000fe40003820000 */
[----:B-1----:R-:W-:Y:S01]  /*4540*/  IADD3 R0, PT, PT, R8, 0x1, RZ ;  /* 0x0000000108007810 */ /* 0x002fe20007ffe0ff */
[----:B---3--:R-:W-:Y:S10]  /*4550*/  @!P0 BRA `(.L_x_75) ;  /* 0x0000007000b88947 */ /* 0x008ff40003800000 */
.L_x_133:
[----:B------:R-:W-:Y:S01]  /*4560*/  PLOP3.LUT P1, PT, P2, P1, PT, 0xf2, 0x2f ;  /* 0x00000000002f781c */ /* 0x000fe20001723e72 */
[----:B------:R-:W-:Y:S01]  /*4570*/  UMOV UR6, 0x0 ;  /* 0x0000000000067882 */ /* 0x000fe20000000000 */
[----:B------:R-:W-:Y:S01]  /*4580*/  UMOV UR7, 0x10000000 ;  /* 0x1000000000077882 */ /* 0x000fe20000000000 */
[----:B------:R-:W-:Y:S01]  /*4590*/  UMOV UR12, UR36 ;  /* 0x00000024000c7c82 */ /* 0x000fe20008000000 */
[----:B------:R-:W-:Y:S01]  /*45a0*/  UMOV UR20, UR36 ;  /* 0x0000002400147c82 */ /* 0x000fe20008000000 */
[----:B------:R-:W-:Y:S01]  /*45b0*/  UMOV UR28, UR36 ;  /* 0x00000024001c7c82 */ /* 0x000fe20008000000 */
[C---:B------:R-:W-:Y:S02]  /*45c0*/  ISETP.NE.AND P0, PT, R0.reuse, 0x2, PT ;  /* 0x000000020000780c */ /* 0x040fe40003f05270 */
[----:B------:R-:W-:Y:S02]  /*45d0*/  LOP3.LUT R9, R9, 0x1, RZ, 0x3c, !PT ;  /* 0x0000000109097812 */ /* 0x000fe400078e3cff */
[----:B-1----:R-:W-:Y:S02]  /*45e0*/  SEL R2, RZ, 0x1, P0 ;  /* 0x00000001ff027807 */ /* 0x002fe40000000000 */
[----:B------:R-:W-:Y:S01]  /*45f0*/  SEL R8, R0, RZ, P0 ;  /* 0x000000ff00087207 */ /* 0x000fe20000000000 */
[----:B------:R-:W-:Y:S01]  /*4600*/  VOTEU.ALL UP0, P1 ;  /* 0x0000000000ff7886 */ /* 0x000fe20000800000 */
[----:B------:R-:W-:Y:S04]  /*4610*/  LOP3.LUT R10, R10, R2, RZ, 0x3c, !PT ;  /* 0x000000020a0a7212 */ /* 0x000fe800078e3cff */
[----:B------:R-:W-:Y:S02]  /*4620*/  @!UP0 UIADD3 UR4, UP1, UPT, UR52, 0x580, URZ ;  /* 0x0000058034048890 */ /* 0x000fe4000ff3e0ff */
[----:B------:R-:W-:Y:S02]  /*4630*/  @!UP0 USHF.L.U32 UR35, UR46, 0x7, URZ ;  /* 0x000000072e238899 */ /* 0x000fe400080006ff */
[----:B------:R-:W-:Y:S02]  /*4640*/  @!UP0 UIADD3.X UR5, UPT, UPT, URZ, UR53, URZ, UP1, !UPT ;  /* 0x00000035ff058290 */ /* 0x000fe40008ffe4ff */
[----:B------:R-:W-:Y:S02]  /*4650*/  @!UP0 UIMAD UR34, UR47, 0xe0, URZ ;  /* 0x000000e02f2288a4 */ /* 0x000fe4000f8e02ff */
[----:B------:R-:W-:Y:S02]  /*4660*/  @!UP0 UIADD3 UR32, UPT, UPT, UR29, 0x200, URZ ;  /* 0x000002001d208890 */ /* 0x000fe4000fffe0ff */
[----:B------:R-:W-:Y:S01]  /*4670*/  @!UP0 UIADD3 UR33, UPT, UPT, UR29, 0x70, URZ ;  /* 0x000000701d218890 */ /* 0x000fe2000fffe0ff */
[----:B------:R-:W-:Y:S01]  /*4680*/  VOTEU.ALL UP1, P1 ;  /* 0x0000000000ff7886 */ /* 0x000fe20000820000 */
[----:B------:R-:W-:Y:S02]  /*4690*/  @!UP0 UIADD3 UR8, UPT, UPT, UR29, 0x1200, URZ ;  /* 0x000012001d088890 */ /* 0x000fe4000fffe0ff */
[----:B------:R-:W-:Y:S03]  /*46a0*/  @!UP0 UIADD3 UR10, UPT, UPT, UR34, 0x20, URZ ;  /* 0x00000020220a8890 */ /* 0x000fe6000fffe0ff */
[----:B------:R-:W-:Y:S01]  /*46b0*/  UMOV UR9, UR33 ;  /* 0x0000002100097c82 */ /* 0x000fe20008000000 */
[----:B------:R-:W-:Y:S01]  /*46c0*/  UMOV UR11, UR35 ;  /* 0x00000023000b7c82 */ /* 0x000fe20008000000 */
[----:B------:R1:W-:Y:S01]  /*46d0*/  @!UP1 UTMALDG.3D [UR32], [UR4], desc[UR6] ;  /* 0x00000620040095b4 */ /* 0x0003e20008011000 */
[----:B------:R-:W-:Y:S01]  /*46e0*/  VOTEU.ALL UP1, P1 ;  /* 0x0000000000ff7886 */ /* 0x000fe20000820000 */
[----:B------:R-:W-:Y:S02]  /*46f0*/  @!UP0 UIADD3 UR16, UPT, UPT, UR29, 0x2200, URZ ;  /* 0x000022001d108890 */ /* 0x000fe4000fffe0ff */
[----:B------:R-:W-:Y:S01]  /*4700*/  @!UP0 UIADD3 UR18, UPT, UPT, UR34, 0x40, URZ ;  /* 0x0000004022128890 */ /* 0x000fe2000fffe0ff */
        /* <DEDUP_REMOVED lines=10> */
[----:B------:R-:W-:Y:S02]  /*47b0*/  UIADD3 UR47, UPT, UPT, UR13, UR56, URZ ;  /* 0x000000380d2f7290 */ /* 0x000fe4000fffe0ff */
[----:B------:R-:W-:Y:S02]  /*47c0*/  UIADD3 UR46, UPT, UPT, UR14, UR57, URZ ;  /* 0x000000390e2e7290 */ /* 0x000fe4000fffe0ff */
[----:B------:R-:W-:Y:S01]  /*47d0*/  @!UP1 UTMALDG.3D [UR24], [UR4], desc[UR6] ;  /* 0x00000618040095b4 */ /* 0x000fe20008011000 */
[----:B------:R-:W-:Y:S01]  /*47e0*/  VOTEU.ALL UP1, P1 ;  /* 0x0000000000ff7886 */ /* 0x000fe20000820000 */
[----:B-1----:R-:W-:Y:S01]  /*47f0*/  UMOV UR36, UR30 ;  /* 0x0000001e00247c82 */ /* 0x002fe20008000000 */
[----:B---3--:R-:W-:Y:S02]  /*4800*/  @!UP0 UIADD3 UR8, UPT, UPT, UR29, 0x4200, URZ ;  /* 0x000042001d088890 */ /* 0x008fe4000fffe0ff */
[----:B------:R-:W-:Y:S02]  /*4810*/  @!UP0 UIADD3 UR10, UPT, UPT, UR34, 0x80, URZ ;  /* 0x00000080220a8890 */ /* 0x000fe4000fffe0ff */
[----:B----4-:R-:W-:Y:S02]  /*4820*/  @!UP0 UIADD3 UR16, UPT, UPT, UR29, 0x5200, URZ ;  /* 0x000052001d108890 */ /* 0x010fe4000fffe0ff */
[----:B------:R-:W-:Y:S05]  /*4830*/  @!UP0 UIADD3 UR18, UPT, UPT, UR34, 0xa0, URZ ;  /* 0x000000a022128890 */ /* 0x000fea000fffe0ff */
[----:B------:R1:W-:Y:S01]  /*4840*/  @!UP1 UTMALDG.3D [UR8], [UR4], desc[UR6] ;  /* 0x00000608040095b4 */ /* 0x0003e20008011000 */
[----:B------:R-:W-:Y:S02]  /*4850*/  UPLOP3.LUT UP1, UPT, UPT, UPT, UPT, 0x80, 0x8 ;  /* 0x000000000008789c */ /* 0x000fe40003f2f070 */
[----:B-1----:R-:W-:Y:S02]  /*4860*/  @!UP0 UIADD3 UR8, UPT, UPT, UR29, 0x6200, URZ ;  /* 0x000062001d088890 */ /* 0x002fe4000fffe0ff */
[----:B------:R-:W-:Y:S01]  /*4870*/  @!UP0 UIADD3 UR10, UPT, UPT, UR34, 0xc0, URZ ;  /* 0x000000c0220a8890 */ /* 0x000fe2000fffe0ff */
[----:B------:R-:W-:Y:S05]  /*4880*/  VOTEU.ALL UP0, P1 ;  /* 0x0000000000ff7886 */ /* 0x000fea0000800000 */
[----:B------:R3:W-:Y:S01]  /*4890*/  @!UP0 UTMALDG.3D [UR16], [UR4], desc[UR6] ;  /* 0x00000610040085b4 */ /* 0x0007e20008011000 */
[----:B------:R-:W-:Y:S05]  /*48a0*/  VOTEU.ALL UP0, P1 ;  /* 0x0000000000ff7886 */ /* 0x000fea0000800000 */
[----:B------:R3:W-:Y:S01]  /*48b0*/  @!UP0 UTMALDG.3D [UR8], [UR4], desc[UR6] ;  /* 0x00000608040085b4 */ /* 0x0007e20008011000 */
[----:B------:R3:W-:Y:S01]  /*48c0*/  @!P1 SYNCS.ARRIVE.TRANS64.RED.A0TR RZ, [UR29+0x70], R11 ;  /* 0x0000700bffff99a7 */ /* 0x0007e2000830041d */
[----:B------:R-:W-:Y:S01]  /*48d0*/  SYNCS.ARRIVE.TRANS64.RED.A1T0 RZ, [UR44], RZ ;  /* 0x000000ffffff79a7 */ /* 0x000fe2000810042c */
[----:B------:R-:W-:Y:S05]  /*48e0*/  BRA.U UP3, `(.L_x_76) ;  /* 0xfffffff503007547 */ /* 0x000fea000b83ffff */
[----:B------:R-:W-:Y:S07]  /*48f0*/  MOV R2, UR29 ;  /* 0x0000001d00027c02 */ /* 0x000fee0008000f00 */
.L_x_77:
[----:B-1----:R-:W-:-:S04]  /*4900*/  SHF.L.U32 R0, R9, 0x1f, RZ ;  /* 0x0000001f09007819 */ /* 0x002fc800000006ff */
[----:B------:R1:W4:Y:S03]  /*4910*/  SYNCS.PHASECHK.TRANS64.TRYWAIT P0, [R2+URZ+0x78], R0 ;  /* 0x00007800020075a7 */ /* 0x00032600080011ff */
[----:B----4-:R-:W-:Y:S05]  /*4920*/  @!P0 NANOSLEEP.SYNCS 0x989680 ;  /* 0x009896800000895d */ /* 0x010fea0003900000 */
[----:B------:R-:W4:Y:S02]  /*4930*/  @!P0 SYNCS.PHASECHK.TRANS64 P0, [R2+URZ+0x78], R0 ;  /* 0x00007800020085a7 */ /* 0x000f2400080010ff */
[----:B--234-:R-:W-:Y:S05]  /*4940*/  @P0 EXIT ;  /* 0x000000000000094d */ /* 0x01cfea0003800000 */
[----:B------:R-:W-:Y:S05]  /*4950*/  BRA `(.L_x_77) ;  /* 0xfffffffc00e87947 */ /* 0x000fea000383ffff */
.L_x_68:
[----:B------:R-:W-:-:S06]  /*4960*/  UISETP.GE.AND UP0, UPT, UR18, 0x4, UPT ;  /* 0x000000041200788c */ /* 0x000fcc000bf06270 */
[----:B------:R-:W-:-:S13]  /*4970*/  PLOP3.LUT P0, PT, PT, PT, UP0, 0x80, 0x8 ;  /* 0x000000000008781c */ /* 0x000fda0003f0f008 */
[----:B-1----:R-:W-:Y:S05]  /*4980*/  @!P0 EXIT ;  /* 0x000000000000894d */ /* 0x002fea0003800000 */
[----:B------:R-:W-:Y:S01]  /*4990*/  BAR.SYNC.DEFER_BLOCKING 0x6, 0xa0 ;  /* 0x0182800000007b1d */ /* 0x000fe20000010000 */
[----:B------:R-:W-:-:S05]  /*49a0*/  IMAD.U32 R0, R6, 0x10000, RZ ;  /* 0x0001000006007824 */ /* 0x000fca00078e00ff */
[----:B------:R-:W-:Y:S01]  /*49b0*/  UMOV UR4, 0x400 ;  /* 0x0000040000047882 */ /* 0x000fe20000000000 */
[----:B------:R-:W-:Y:S01]  /*49c0*/  LOP3.LUT R0, R0, 0x600000, RZ, 0xc0, !PT ;  /* 0x0060000000007812 */ /* 0x000fe200078ec0ff */
[----:B------:R-:W-:Y:S01]  /*49d0*/  ULEA UR4, UR5, UR4, 0x18 ;  /* 0x0000000405047291 */ /* 0x000fe2000f8ec0ff */
[----:B------:R-:W-:Y:S01]  /*49e0*/  STL [R1+0x64], RZ ;  /* 0x000064ff01007387 */ /* 0x000fe20000100800 */
[----:B------:R-:W1:Y:S01]  /*49f0*/  LDCU UR42, c[0x0][0xb0c] ;  /* 0x00016180ff2a77ac */ /* 0x000e620008000800 */
[----:B------:R-:W2:Y:S01]  /*4a00*/  LDCU UR62, c[0x0][0xb20] ;  /* 0x00016400ff3e77ac */ /* 0x000ea20008000800 */
[----:B------:R-:W3:Y:S01]  /*4a10*/  LDCU UR39, c[0x0][0xb30] ;  /* 0x00016600ff2777ac */ /* 0x000ee20008000800 */
[----:B------:R-:W4:Y:S04]  /*4a20*/  LDCU.64 UR58, c[0x0][0x888] ;  /* 0x00011100ff3a77ac */ /* 0x000f280008000a00 */
[----:B------:R-:W1:Y:S01]  /*4a30*/  LDS R216, [UR4+0x120] ;  /* 0x00012004ffd87984 */ /* 0x000e620008000800 */
[----:B------:R-:W1:Y:S01]  /*4a40*/  LDCU.64 UR40, c[0x0][0xb28] ;  /* 0x00016500ff2877ac */ /* 0x000e620008000a00 */
[----:B------:R-:W1:Y:S01]  /*4a50*/  LDCU.128 UR52, c[0x0][0xb10] ;  /* 0x00016200ff3477ac */ /* 0x000e620008000c00 */
[----:B------:R-:W-:Y:S01]  /*4a60*/  UMOV UR43, URZ ;  /* 0x000000ff002b7c82 */ /* 0x000fe20008000000 */
[----:B------:R-:W-:Y:S01]  /*4a70*/  UMOV UR50, URZ ;  /* 0x000000ff00327c82 */ /* 0x000fe20008000000 */
[----:B------:R-:W-:Y:S01]  /*4a80*/  UMOV UR18, URZ ;  /* 0x000000ff00127c82 */ /* 0x000fe20008000000 */
[----:B------:R-:W-:Y:S01]  /*4a90*/  UMOV UR49, URZ ;  /* 0x000000ff00317c82 */ /* 0x000fe20008000000 */
[----:B-1234-:R-:W-:-:S07]  /*4aa0*/  IADD3 R216, PT, PT, R216, R0, RZ ;  /* 0x00000000d8d87210 */ /* 0x01efce0007ffe0ff */
.L_x_100:
[----:B-1----:R-:W1:Y:S01]  /*4ab0*/  S2UR UR61, SR_CgaCtaId ;  /* 0x00000000003d79c3 */ /* 0x002e620000008800 */
[----:B------:R-:W-:Y:S01]  /*4ac0*/  UMOV UR44, 0x400 ;  /* 0x00000400002c7882 */ /* 0x000fe20000000000 */
[----:B------:R-:W-:Y:S04]  /*4ad0*/  MOV R0, UR49 ;  /* 0x0000003100007c02 */ /* 0x000fe80008000f00 */
[----:B------:R-:W-:Y:S01]  /*4ae0*/  SHF.L.U32 R0, R0, 0x1f, RZ ;  /* 0x0000001f00007819 */ /* 0x000fe200000006ff */
[----:B-1----:R-:W-:Y:S04]  /*4af0*/  ULEA UR44, UR61, UR44, 0x18 ;  /* 0x0000002c3d2c7291 */ /* 0x002fe8000f8ec0ff */
[----:B------:R-:W-:Y:S09]  /*4b00*/  ULEA UR4, UR18, UR44, 0x3 ;  /* 0x0000002c12047291 */ /* 0x000ff2000f8e18ff */
[----:B------:R-:W1:Y:S02]  /*4b10*/  SYNCS.PHASECHK.TRANS64.TRYWAIT P0, [UR4+0x90], R0 ;  /* 0x00009000ff0075a7 */ /* 0x000e640008001104 */
[----:B-1----:R-:W-:Y:S05]  /*4b20*/  @!P0 BRA `(.L_x_78) ;  /* 0x0000006c005c8947 */ /* 0x002fea0003800000 */
.L_x_135:
[----:B------:R-:W-:Y:S02]  /*4b30*/  ULEA UR5, UR18, UR44, 0x4 ;  /* 0x0000002c12057291 */ /* 0x000fe4000f8e20ff */
[----:B------:R-:W-:Y:S01]  /*4b40*/  UIADD3 UR4, UPT, UPT, UR4, 0xa0, URZ ;  /* 0x000000a004047890 */ /* 0x000fe2000fffe0ff */
[----:B------:R-:W2:Y:S03]  /*4b50*/  LDCU UR10, c[0x0][0xb24] ;  /* 0x00016480ff0a77ac */ /* 0x000ea60008000800 */
[----:B------:R-:W-:Y:S03]  /*4b60*/  UPRMT UR4, URZ, 0x654, UR4 ;  /* 0x00000654ff047896 */ /* 0x000fe60008000004 */
[----:B------:R-:W3:Y:S01]  /*4b70*/  LDS.128 R4, [UR5+0x100] ;  /* 0x00010005ff047984 */ /* 0x000ee20008000c00 */
[----:B------:R-:W-:Y:S01]  /*4b80*/  @!PT LDS RZ, [RZ] ;  /* 0x00000000fffff984 */ /* 0x000fe20000000800 */
[----:B------:R-:W-:Y:S01]  /*4b90*/  @!PT LDS RZ, [RZ] ;  /* 0x00000000fffff984 */ /* 0x000fe20000000800 */
[----:B------:R-:W-:Y:S01]  /*4ba0*/  @!PT LDS RZ, [RZ] ;  /* 0x00000000fffff984 */ /* 0x000fe20000000800 */
[----:B------:R-:W-:Y:S01]  /*4bb0*/  @!PT LDS RZ, [RZ] ;  /* 0x00000000fffff984 */ /* 0x000fe20000000800 */
[----:B------:R4:W-:Y:S07]  /*4bc0*/  MEMBAR.ALL.CTA ;  /* 0x0000000000007992 */ /* 0x0009ee0000008000 */
[----:B----4-:R-:W4:Y:S02]  /*4bd0*/  FENCE.VIEW.ASYNC.S ;  /* 0x00000000000073c6 */ /* 0x010f240000000000 */
[----:B----4-:R-:W-:Y:S01]  /*4be0*/  SYNCS.ARRIVE.TRANS64.RED.A1T0 RZ, [UR4], RZ ;  /* 0x000000ffffff79a7 */ /* 0x010fe20008100404 */
[----:B---3--:R-:W-:Y:S11]  /*4bf0*/  LOP3.LUT P0, RZ, R6, 0x1, RZ, 0xc0, !PT ;  /* 0x0000000106ff7812 */ /* 0x008ff6000780c0ff */
[----:B------:R-:W-:Y:S02]  /*4c00*/  @!UPT UIADD3 URZ, UPT, UPT, URZ, URZ, URZ ;  /* 0x000000fffffff290 */ /* 0x000fe4000fffe0ff */
[----:B------:R-:W-:Y:S01]  /*4c10*/  VOTEU.ANY UP0, P0 ;  /* 0x0000000000ff7886 */ /* 0x000fe20000000100 */
[----:B------:R-:W-:Y:S01]  /*4c20*/  PLOP3.LUT P3, PT, PT, PT, UP0, 0x80, 0x8 ;  /* 0x000000000008781c */ /* 0x000fe20003f6f008 */
[----:B------:R-:W-:Y:S01]  /*4c30*/  UP2UR UR48, UPR, URZ, 0x1 ;  /* 0x00000001ff307883 */ /* 0x000fe20008000000 */
[----:B------:R-:W-:Y:S02]  /*4c40*/  PLOP3.LUT P1, PT, PT, PT, UP0, 0x80, 0x8 ;  /* 0x000000000008781c */ /* 0x000fe40003f2f008 */
[----:B------:R-:W-:Y:S02]  /*4c50*/  PLOP3.LUT P2, PT, PT, PT, UP0, 0x80, 0x8 ;  /* 0x000000000008781c */ /* 0x000fe40003f4f008 */
[----:B------:R-:W-:Y:S01]  /*4c60*/  PLOP3.LUT P0, PT, PT, PT, UP0, 0x80, 0x8 ;  /* 0x000000000008781c */ /* 0x000fe20003f0f008 */
[----:B--2---:R-:W-:Y:S06]  /*4c70*/  UISETP.GE.AND UP0, UPT, UR10, 0x1, UPT ;  /* 0x000000010a00788c */ /* 0x004fec000bf06270 */
[----:B-1----:R-:W-:Y:S02]  /*4c80*/  @P3 MOV R2, R4 ;  /* 0x0000000400023202 */ /* 0x002fe40000000f00 */
[----:B------:R-:W-:Y:S02]  /*4c90*/  @P1 LOP3.LUT R0, R5, 0xffff, RZ, 0xc0, !PT ;  /* 0x0000ffff05001812 */ /* 0x000fe400078ec0ff */
[----:B------:R-:W-:Y:S02]  /*4ca0*/  @P2 R2UR UR38, R2 ;  /* 0x00000000022622ca */ /* 0x000fe400000e0000 */
[----:B------:R-:W-:Y:S01]  /*4cb0*/  @P0 R2UR UR37, R0 ;  /* 0x00000000002502ca */ /* 0x000fe200000e0000 */
[----:B------:R-:W-:Y:S03]  /*4cc0*/  @!UPT UIADD3 URZ, UPT, UPT, URZ, URZ, URZ ;  /* 0x000000fffffff290 */ /* 0x000fe6000fffe0ff */
[----:B------:R-:W-:Y:S11]  /*4cd0*/  BRA.U !UP0, `(.L_x_79) ;  /* 0x0000000108c87547 */ /* 0x000ff6000b800000 */
[----:B------:R-:W1:Y:S01]  /*4ce0*/  LDCU UR7, c[0x0][0x370] ;  /* 0x00006e00ff0777ac */ /* 0x000e620008000800 */
[----:B------:R-:W2:Y:S01]  /*4cf0*/  LDCU UR4, c[0x0][0x374] ;  /* 0x00006e80ff0477ac */ /* 0x000ea20008000800 */
[----:B------:R-:W-:Y:S02]  /*4d00*/  UISETP.NE.AND UP0, UPT, UR54, 0x1, UPT ;  /* 0x000000013600788c */ /* 0x000fe4000bf05270 */
[----:B------:R-:W-:Y:S02]  /*4d10*/  UIMAD.WIDE.U32 UR12, UR37, UR55, URZ ;  /* 0x00000037250c72a5 */ /* 0x000fe4000f8e00ff */
[----:B------:R-:W-:Y:S02]  /*4d20*/  UISETP.NE.AND UP1, UPT, UR42, 0x1, UPT ;  /* 0x000000012a00788c */ /* 0x000fe4000bf25270 */
[----:B------:R-:W-:Y:S02]  /*4d30*/  UISETP.NE.AND UP2, UPT, UR10, 0x1, UPT ;  /* 0x000000010a00788c */ /* 0x000fe4000bf45270 */
[----:B------:R-:W-:Y:S02]  /*4d40*/  UIMAD.WIDE.U32 UR16, UR38, UR52, URZ ;  /* 0x00000034261072a5 */ /* 0x000fe4000f8e00ff */
[----:B-1----:R-:W-:Y:S02]  /*4d50*/  UIMAD.WIDE.U32 UR14, UR7, UR52, URZ ;  /* 0x00000034070e72a5 */ /* 0x002fe4000f8e00ff */
[----:B--2---:R-:W-:Y:S07]  /*4d60*/  UIMAD.WIDE.U32 UR8, UR4, UR55, URZ ;  /* 0x00000037040872a5 */ /* 0x004fee000f8e00ff */
[----:B------:R-:W-:Y:S02]  /*4d70*/  UMOV UR5, UR9 ;  /* 0x0000000900057c82 */ /* 0x000fe40008000000 */
[----:B------:R-:W-:Y:S03]  /*4d80*/  @UP0 USHF.R.U32.HI UR4, URZ, UR62, UR5 ;  /* 0x0000003eff040299 */ /* 0x000fe60008011605 */
[----:B------:R-:W-:Y:S01]  /*4d90*/  UMOV UR5, UR13 ;  /* 0x0000000d00057c82 */ /* 0x000fe20008000000 */
[----:B------:R-:W-:Y:S02]  /*4da0*/  UIMAD.WIDE.U32 UR8, UR4, UR40, URZ ;  /* 0x00000028040872a5 */ /* 0x000fe4000f8e00ff */
[----:B------:R-:W-:Y:S03]  /*4db0*/  USHF.R.U32.HI UR6, URZ, UR62, UR5 ;  /* 0x0000003eff067299 */ /* 0x000fe60008011605 */
[----:B------:R-:W-:Y:S01]  /*4dc0*/  UMOV UR5, UR15 ;  /* 0x0000000f00057c82 */ /* 0x000fe20008000000 */
[----:B------:R-:W-:Y:S02]  /*4dd0*/  USEL UR6, UR37, UR6, !UP0 ;  /* 0x0000000625067287 */ /* 0x000fe4000c000000 */
[----:B------:R-:W-:Y:S01]  /*4de0*/  @UP1 USHF.R.U32.HI UR7, URZ, UR53, UR5 ;  /* 0x00000035ff071299 */ /* 0x000fe20008011605 */
[----:B------:R-:W-:Y:S02]  /*4df0*/  UMOV UR8, UR9 ;  /* 0x0000000900087c82 */ /* 0x000fe40008000000 */
[----:B------:R-:W-:Y:S01]  /*4e00*/  UMOV UR5, UR17 ;  /* 0x0000001100057c82 */ /* 0x000fe20008000000 */
[----:B------:R-:W-:Y:S02]  /*4e10*/  UIMAD.WIDE.U32 UR12, UR7, UR40, URZ ;  /* 0x00000028070c72a5 */ /* 0x000fe4000f8e00ff */
[----:B------:R-:W-:Y:S02]  /*4e20*/  @UP2 USHF.R.U32.HI UR4, URZ, UR41, UR8 ;  /* 0x00000029ff042299 */ /* 0x000fe40008011608 */
[----:B------:R-:W-:Y:S02]  /*4e30*/  USHF.R.U32.HI UR5, URZ, UR53, UR5 ;  /* 0x00000035ff057299 */ /* 0x000fe40008011605 */
[----:B------:R-:W-:Y:S02]  /*4e40*/  UIMAD UR4, UR10, UR4, URZ ;  /* 0x000000040a0472a4 */ /* 0x000fe4000f8e02ff */
[----:B------:R-:W-:Y:S02]  /*4e50*/  USEL UR5, UR38, UR5, !UP1 ;  /* 0x0000000526057287 */ /* 0x000fe4000c800000 */
[----:B------:R-:W-:Y:S01]  /*4e60*/  UISETP.GE.AND UP0, UPT, UR6, UR4, UPT ;  /* 0x000000040600728c */ /* 0x000fe2000bf06270 */
[----:B------:R-:W-:Y:S01]  /*4e70*/  UMOV UR8, UR13 ;  /* 0x0000000d00087c82 */ /* 0x000fe20008000000 */
[----:B------:R-:W-:Y:S02]  /*4e80*/  UIMAD.WIDE.U32 UR12, UR6, UR40, URZ ;  /* 0x00000028060c72a5 */ /* 0x000fe4000f8e00ff */
[----:B------:R-:W-:Y:S04]  /*4e90*/  @UP2 USHF.R.U32.HI UR7, URZ, UR41, UR8 ;  /* 0x00000029ff072299 */ /* 0x000fe80008011608 */
[----:B------:R-:W-:Y:S01]  /*4ea0*/  UIMAD UR8, UR10, UR7, URZ ;  /* 0x000000070a0872a4 */ /* 0x000fe2000f8e02ff */
[----:B------:R-:W-:Y:S03]  /*4eb0*/  UMOV UR4, UR13 ;  /* 0x0000000d00047c82 */ /* 0x000fe60008000000 */
[----:B------:R-:W-:Y:S02]  /*4ec0*/  UISETP.GE.OR UP0, UPT, UR5, UR8, UP0 ;  /* 0x000000080500728c */ /* 0x000fe40008706670 */
[----:B------:R-:W-:Y:S02]  /*4ed0*/  USHF.R.U32.HI UR4, URZ, UR41, UR4 ;  /* 0x00000029ff047299 */ /* 0x000fe40008011604 */
[----:B------:R-:W-:Y:S02]  /*4ee0*/  UIMAD.WIDE.U32 UR8, UR5, UR40, URZ ;  /* 0x00000028050872a5 */ /* 0x000fe4000f8e00ff */
[----:B------:R-:W-:Y:S02]  /*4ef0*/  USEL UR12, UR6, UR4, !UP2 ;  /* 0x00000004060c7287 */ /* 0x000fe4000d000000 */
[----:B------:R-:W-:Y:S02]  /*4f00*/  UIADD3 UR8, UPT, UPT, -UR5, URZ, URZ ;  /* 0x000000ff05087290 */ /* 0x000fe4000fffe1ff */
[----:B------:R-:W-:Y:S01]  /*4f10*/  UIADD3 UR11, UPT, UPT, -UR12, URZ, URZ ;  /* 0x000000ff0c0b7290 */ /* 0x000fe2000fffe1ff */
[----:B------:R-:W-:Y:S01]  /*4f20*/  @!UP0 UMOV UR4, UR9 ;  /* 0x0000000900048c82 */ /* 0x000fe20008000000 */
[----:B------:R-:W-:Y:S02]  /*4f30*/  UIADD3 UR9, UPT, UPT, -UR6, URZ, URZ ;  /* 0x000000ff06097290 */ /* 0x000fe4000fffe1ff */
[----:B------:R-:W-:Y:S02]  /*4f40*/  @!UP0 USHF.R.U32.HI UR4, URZ, UR41, UR4 ;  /* 0x00000029ff048299 */ /* 0x000fe40008011604 */
[----:B------:R-:W-:Y:S02]  /*4f50*/  UIMAD UR11, UR10, UR11, UR6 ;  /* 0x0000000b0a0b72a4 */ /* 0x000fe4000f8e0206 */
[----:B------:R-:W-:Y:S04]  /*4f60*/  @!UP0 USEL UR4, UR5, UR4, !UP2 ;  /* 0x0000000405048287 */ /* 0x000fe8000d000000 */
[----:B------:R-:W-:Y:S02]  /*4f70*/  @!UP0 UIMAD UR11, UR7, UR11, UR4 ;  /* 0x0000000b070b82a4 */ /* 0x000fe4000f8e0204 */
[----:B------:R-:W-:Y:S02]  /*4f80*/  @!UP0 UIADD3 UR12, UPT, UPT, UR12, -UR4, URZ ;  /* 0x800000040c0c8290 */ /* 0x000fe4000fffe0ff */
[----:B------:R-:W-:Y:S02]  /*4f90*/  UIMAD UR7, UR42, UR8, UR38 ;  /* 0x000000082a0772a4 */ /* 0x000fe4000f8e0226 */
[----:B------:R-:W-:Y:S02]  /*4fa0*/  @!UP0 UIMAD UR6, UR12, UR10, UR5 ;  /* 0x0000000a0c0682a4 */ /* 0x000fe4000f8e0205 */
[----:B------:R-:W-:Y:S01]  /*4fb0*/  UIMAD UR4, UR54, UR9, UR37 ;  /* 0x00000009360472a4 */ /* 0x000fe2000f8e0225 */
[----:B------:R-:W-:Y:S02]  /*4fc0*/  @!UP0 UMOV UR5, UR11 ;  /* 0x0000000b00058c82 */ /* 0x000fe40008000000 */
[----:B------:R-:W-:Y:S02]  /*4fd0*/  UIMAD UR38, UR5, UR42, UR7 ;  /* 0x0000002a052672a4 */ /* 0x000fe4000f8e0207 */
[----:B------:R-:W-:Y:S11]  /*4fe0*/  UIMAD UR37, UR6, UR54, UR4 ;  /* 0x00000036062572a4 */ /* 0x000ff6000f8e0204 */
[----:B------:R-:W-:Y:S01]  /*4ff0*/  @!UPT UIADD3 URZ, UPT, UPT, URZ, URZ, URZ ;  /* 0x000000fffffff290 */ /* 0x000fe2000fffe0ff */
.L_x_79:
[----:B------:R-:W-:Y:S02]  /*5000*/  UISETP.NE.AND UP0, UPT, UR39, 0x1, UPT ;  /* 0x000000012700788c */ /* 0x000fe4000bf05270 */
[----:B------:R-:W-:Y:S02]  /*5010*/  UISETP.NE.AND UP1, UPT, UR48, URZ, UPT ;  /* 0x000000ff3000728c */ /* 0x000fe4000bf25270 */
[----:B------:R-:W-:Y:S04]  /*5020*/  UIADD3 UR45, UPT, UPT, UR18, 0x1, URZ ;  /* 0x00000001122d7890 */ /* 0x000fe8000fffe0ff */
[----:B------:R-:W-:Y:S02]  /*5030*/  PLOP3.LUT P1, PT, PT, PT, UP1, 0x80, 0x8 ;  /* 0x000000000008781c */ /* 0x000fe40003f2f018 */
[----:B------:R-:W-:Y:S01]  /*5040*/  PLOP3.LUT P0, PT, PT, PT, UP1, 0x80, 0x8 ;  /* 0x000000000008781c */ /* 0x000fe20003f0f018 */
[----:B------:R-:W1:Y:S01]  /*5050*/  @!UP0 LDCU.128 UR12, c[0x0][0xb10] ;  /* 0x00016200ff0c87ac */ /* 0x000e620008000c00 */
[----:B------:R-:W2:Y:S09]  /*5060*/  @!UP0 LDCU UR5, c[0x0][0xb0c] ;  /* 0x00016180ff0587ac */ /* 0x000eb20008000800 */
[----:B------:R-:W-:Y:S01]  /*5070*/  @P1 SHF.R.U32.HI R4, RZ, 0x10, R5 ;  /* 0x00000010ff041819 */ /* 0x000fe20000011605 */
[----:B------:R-:W3:Y:S03]  /*5080*/  @!UP0 LDCU UR10, c[0x0][0xb20] ;  /* 0x00016400ff0a87ac */ /* 0x000ee60008000800 */
[----:B------:R-:W-:Y:S01]  /*5090*/  @P0 R2UR UR51, R4 ;  /* 0x00000000043302ca */ /* 0x000fe200000e0000 */
[----:B-1----:R-:W-:Y:S02]  /*50a0*/  UIMAD.WIDE.U32 UR8, UR38, UR12, URZ ;  /* 0x0000000c260872a5 */ /* 0x002fe4000f8e00ff */
[----:B------:R-:W-:Y:S02]  /*50b0*/  UIMAD.WIDE.U32 UR6, UR37, UR15, URZ ;  /* 0x0000000f250672a5 */ /* 0x000fe4000f8e00ff */
[----:B------:R-:W-:Y:S03]  /*50c0*/  @!UP0 UISETP.NE.AND UP1, UPT, UR14, 0x1, UPT ;  /* 0x000000010e00888c */ /* 0x000fe6000bf25270 */
[----:B------:R-:W-:Y:S01]  /*50d0*/  @!UP0 UMOV UR4, UR9 ;  /* 0x0000000900048c82 */ /* 0x000fe20008000000 */
[----:B--2---:R-:W-:Y:S02]  /*50e0*/  @!UP0 UISETP.NE.AND UP2, UPT, UR5, 0x1, UPT ;  /* 0x000000010500888c */ /* 0x004fe4000bf45270 */
[----:B------:R-:W-:Y:S01]  /*50f0*/  @!UP0 USHF.R.U32.HI UR4, URZ, UR13, UR4 ;  /* 0x0000000dff048299 */ /* 0x000fe20008011604 */
[----:B------:R-:W-:Y:S02]  /*5100*/  @!UP0 UMOV UR6, UR7 ;  /* 0x0000000700068c82 */ /* 0x000fe40008000000 */
[----:B---3--:R-:W-:Y:S02]  /*5110*/  @!UP0 USHF.R.U32.HI UR6, URZ, UR10, UR6 ;  /* 0x0000000aff068299 */ /* 0x008fe40008011606 */
[----:B------:R-:W-:Y:S02]  /*5120*/  @!UP0 USEL UR7, UR38, UR4, !UP2 ;  /* 0x0000000426078287 */ /* 0x000fe4000d000000 */
[----:B------:R-:W-:Y:S04]  /*5130*/  @!UP0 USEL UR6, UR37, UR6, !UP1 ;  /* 0x0000000625068287 */ /* 0x000fe8000c800000 */
[----:B------:R-:W-:Y:S02]  /*5140*/  @!UP0 UIADD3 UR4, UPT, UPT, -UR7, UR6, URZ ;  /* 0x0000000607048290 */ /* 0x000fe4000fffe1ff */
[----:B------:R-:W-:Y:S02]  /*5150*/  @!UP0 UIADD3 UR6, UPT, UPT, UR7, -UR6, URZ ;  /* 0x8000000607068290 */ /* 0x000fe4000fffe0ff */
[----:B------:R-:W-:Y:S02]  /*5160*/  UIADD3 UR7, UPT, UPT, UR44, 0x200, URZ ;  /* 0x000002002c077890 */ /* 0x000fe4000fffe0ff */
[----:B------:R-:W-:Y:S02]  /*5170*/  @!UP0 UIMAD UR38, UR4, UR5, UR38 ;  /* 0x00000005042682a4 */ /* 0x000fe4000f8e0226 */
[----:B------:R-:W-:Y:S02]  /*5180*/  @!UP0 UIMAD UR37, UR6, UR14, UR37 ;  /* 0x0000000e062582a4 */ /* 0x000fe4000f8e0225 */
[----:B------:R-:W-:Y:S09]  /*5190*/  ULOP3.LUT UP0, URZ, UR7, 0x90, URZ, 0xc0, !UPT ;  /* 0x0000009007ff7892 */ /* 0x000ff2000f80c0ff */
[----:B------:R-:W-:Y:S05]  /*51a0*/  BRA.U !UP0, `(.L_x_80) ;  /* 0x0000000108407547 */ /* 0x000fea000b800000 */
[----:B------:R-:W1:Y:S01]  /*51b0*/  LDCU.64 UR8, c[0x4][0x80] ;  /* 0x01001000ff0877ac */ /* 0x000e620008000a00 */
[----:B------:R-:W-:Y:S01]  /*51c0*/  MOV R0, 0x0 ;  /* 0x0000000000007802 */ /* 0x000fe20000000f00 */
[----:B------:R-:W-:Y:S02]  /*51d0*/  HFMA2 R12, -RZ, RZ, 0, 5.9604644775390625e-08 ;  /* 0x00000001ff0c7431 */ /* 0x000fe400000001ff */
[----:B------:R-:W-:Y:S01]  /*51e0*/  IMAD.MOV.U32 R8, RZ, RZ, 0x70 ;  /* 0x00000070ff087424 */ /* 0x000fe200078e00ff */
[----:B------:R2:W3:Y:S01]  /*51f0*/  LDC.64 R2, c[0x4][R0] ;  /* 0x0100000000027b82 */ /* 0x0004e20000000a00 */
[----:B------:R-:W4:Y:S01]  /*5200*/  LDCU.64 UR6, c[0x4][0x88] ;  /* 0x01001100ff0677ac */ /* 0x000f220008000a00 */
[----:B------:R-:W-:Y:S01]  /*5210*/  IMAD.MOV.U32 R13, RZ, RZ, RZ ;  /* 0x000000ffff0d7224 */ /* 0x000fe200078e00ff */
[----:B------:R-:W2:Y:S01]  /*5220*/  LDCU.64 UR4, c[0x4][0x8] ;  /* 0x01000100ff0477ac */ /* 0x000ea20008000a00 */
[----:B-1----:R-:W-:Y:S01]  /*5230*/  MOV R5, UR9 ;  /* 0x0000000900057c02 */ /* 0x002fe20008000f00 */
[----:B------:R-:W-:Y:S01]  /*5240*/  IMAD.U32 R4, RZ, RZ, UR8 ;  /* 0x00000008ff047e24 */ /* 0x000fe2000f8e00ff */
[----:B----4-:R-:W-:Y:S01]  /*5250*/  MOV R7, UR7 ;  /* 0x0000000700077c02 */ /* 0x010fe20008000f00 */
[----:B------:R-:W-:Y:S01]  /*5260*/  IMAD.U32 R6, RZ, RZ, UR6 ;  /* 0x00000006ff067e24 */ /* 0x000fe2000f8e00ff */
[----:B--2---:R-:W-:Y:S01]  /*5270*/  MOV R11, UR5 ;  /* 0x00000005000b7c02 */ /* 0x004fe20008000f00 */
[----:B------:R-:W-:Y:S02]  /*5280*/  IMAD.U32 R10, RZ, RZ, UR4 ;  /* 0x00000004ff0a7e24 */ /* 0x000fe4000f8e00ff */
[----:B------:R-:W-:Y:S07]  /*5290*/  LEPC R20, `(.L_x_80) ;  /* 0x000000001014794e */ /* 0x000fee0000000000 */
[----:B---3-5:R-:W-:Y:S05]  /*52a0*/  CALL.ABS.NOINC R2 ;  /* 0x0000000002007343 */ /* 0x028fea0003c00000 */
.L_x_80:
[----:B------:R-:W-:Y:S04]  /*52b0*/  UIADD3 UR4, UPT, UPT, UR44, 0x7200, URZ ;  /* 0x000072002c047890 */ /* 0x000fe8000fffe0ff */
        /* <DEDUP_REMOVED lines=18> */
.L_x_81:
[----:B------:R-:W-:Y:S01]  /*53e0*/  PLOP3.LUT P1, PT, PT, PT, PT, 0x8, 0x80 ;  /* 0x000000000080781c */ /* 0x000fe20003f2e170 */
[----:B------:R-:W-:Y:S01]  /*53f0*/  UISETP.NE.AND UP1, UPT, UR60, URZ, UPT ;  /* 0x000000ff3c00728c */ /* 0x000fe2000bf25270 */
[----:B------:R1:W5:Y:S01]  /*5400*/  LDL R16, [R1+0x60] ;  /* 0x0000600001107983 */ /* 0x0003620000100800 */
[----:B------:R-:W2:Y:S04]  /*5410*/  LDC.64 R4, c[0x0][0x890] ;  /* 0x00022400ff047b82 */ /* 0x000ea80000000a00 */
[----:B------:R-:W-:Y:S04]  /*5420*/  PLOP3.LUT P0, PT, PT, PT, UP1, 0x80, 0x8 ;  /* 0x000000000008781c */ /* 0x000fe80003f0f018 */
[----:B------:R-:W3:Y:S01]  /*5430*/  LDC.64 R6, c[0x0][0x8b0] ;  /* 0x00022c00ff067b82 */ /* 0x000ee20000000a00 */
[----:B------:R-:W4:Y:S01]  /*5440*/  @UP1 LDCU.64 UR4, c[0x0][0x888] ;  /* 0x00011100ff0417ac */ /* 0x000f220008000a00 */
[----:B--2---:R-:W-:Y:S01]  /*5450*/  ISETP.NE.U32.AND P3, PT, R4, RZ, PT ;  /* 0x000000ff0400720c */ /* 0x004fe20003f65070 */
[----:B----4-:R-:W-:Y:S03]  /*5460*/  @UP1 UISETP.NE.U32.AND UP0, UPT, UR4, URZ, UPT ;  /* 0x000000ff0400128c */ /* 0x010fe6000bf05070 */
[----:B------:R-:W-:Y:S02]  /*5470*/  ISETP.NE.AND.EX P3, PT, R5, RZ, PT, P3 ;  /* 0x000000ff0500720c */ /* 0x000fe40003f65330 */
[----:B---3--:R-:W-:Y:S01]  /*5480*/  ISETP.NE.U32.AND P4, PT, R6, RZ, PT ;  /* 0x000000ff0600720c */ /* 0x008fe20003f85070 */
[----:B------:R-:W-:Y:S01]  /*5490*/  @UP1 UISETP.NE.AND.EX UP0, UPT, UR5, URZ, UPT, UP0 ;  /* 0x000000ff0500128c */ /* 0x000fe2000bf05300 */
[----:B------:R-:W-:Y:S02]  /*54a0*/  @P0 PLOP3.LUT P1, PT, P3, PT, PT, 0x80, 0x8 ;  /* 0x000000000008081c */ /* 0x000fe40001f2f070 */
[----:B------:R-:W-:Y:S01]  /*54b0*/  ISETP.NE.AND.EX P4, PT, R7, RZ, PT, P4 ;  /* 0x000000ff0700720c */ /* 0x000fe20003f85340 */
[----:B------:R-:W-:Y:S06]  /*54c0*/  @UP1 USEL UR4, URZ, 0xffffffff, UP0 ;  /* 0xffffffffff041887 */ /* 0x000fec0008000000 */
[----:B-1----:R-:W-:Y:S06]  /*54d0*/  @!P3 BRA `(.L_x_82) ;  /* 0x00000000003cb947 */ /* 0x002fec0003800000 */
[----:B------:R-:W1:Y:S01]  /*54e0*/  LDC.64 R2, c[0x0][0x888] ;  /* 0x00022200ff027b82 */ /* 0x000e620000000a00 */
[----:B------:R-:W2:Y:S01]  /*54f0*/  LDCU.64 UR6, c[0x0][0x358] ;  /* 0x00006b00ff0677ac */ /* 0x000ea20008000a00 */
[----:B-1----:R-:W-:Y:S04]  /*5500*/  ISETP.NE.U32.AND P2, PT, R2, RZ, PT ;  /* 0x000000ff0200720c */ /* 0x002fe80003f45070 */
[----:B------:R-:W-:Y:S11]  /*5510*/  ISETP.NE.AND.EX P2, PT, R3, RZ, PT, P2 ;  /* 0x000000ff0300720c */ /* 0x000ff60003f45320 */
[----:B------:R-:W-:Y:S02]  /*5520*/  @!UPT UIADD3 URZ, UPT, UPT, URZ, URZ, URZ ;  /* 0x000000fffffff290 */ /* 0x000fe4000fffe0ff */
[----:B------:R-:W1:Y:S01]  /*5530*/  @P2 LDC.64 R2, c[0x0][0x888] ;  /* 0x00022200ff022b82 */ /* 0x000e620000000a00 */
[----:B------:R-:W-:Y:S04]  /*5540*/  @P2 IMAD R0, R4, UR36, RZ ;  /* 0x0000002404002c24 */ /* 0x000fe8000f8e02ff */
[----:B-1----:R-:W-:Y:S04]  /*5550*/  @P2 IMAD.WIDE R2, R0, 0x4, R2 ;  /* 0x0000000400022825 */ /* 0x002fe800078e0202 */
[----:B------:R-:W-:Y:S01]  /*5560*/  IMAD.MOV.U32 R0, RZ, RZ, 0x1 ;  /* 0x00000001ff007424 */ /* 0x000fe200078e00ff */
[----:B--2--5:R1:W5:Y:S04]  /*5570*/  @P2 LDG.E R219, desc[UR6][R2.64] ;  /* 0x0000000602db2981 */ /* 0x024368000c1e1900 */
[----:B------:R-:W-:Y:S01]  /*5580*/  @P2 PRMT R16, R0, 0x7610, R16 ;  /* 0x0000761000102816 */ /* 0x000fe20000000010 */
[----:B-1----:R-:W-:Y:S05]  /*5590*/  IMAD.MOV.U32 R2, RZ, RZ, 0x1 ;  /* 0x00000001ff027424 */ /* 0x002fea00078e00ff */
[----:B------:R-:W-:Y:S05]  /*55a0*/  @!P2 PRMT R16, R2, 0x7610, R16 ;  /* 0x000076100210a816 */ /* 0x000fea0000000010 */
[----:B------:R1:W-:Y:S02]  /*55b0*/  STL.S16 [R1+0x60], R16 ;  /* 0x0000601001007387 */ /* 0x0003e40000100600 */
[----:B-1----:R-:W2:Y:S02]  /*55c0*/  @!P2 LDC R219, c[0x0][0x880] ;  /* 0x00022000ffdbab82 */ /* 0x002ea40000000800 */
.L_x_82:
[----:B------:R-:W-:Y:S05]  /*55d0*/  @!P4 BRA `(.L_x_83) ;  /* 0x000000000028c947 */ /* 0x000fea0003800000 */
[----:B------:R-:W1:Y:S01]  /*55e0*/  LDC.64 R2, c[0x0][0x8a8] ;  /* 0x00022a00ff027b82 */ /* 0x000e620000000a00 */
[----:B------:R-:W3:Y:S01]  /*55f0*/  LDCU.64 UR6, c[0x0][0x358] ;  /* 0x00006b00ff0677ac */ /* 0x000ee20008000a00 */
[----:B-1----:R-:W-:Y:S04]  /*5600*/  ISETP.NE.U32.AND P2, PT, R2, RZ, PT ;  /* 0x000000ff0200720c */ /* 0x002fe80003f45070 */
[----:B------:R-:W-:Y:S11]  /*5610*/  ISETP.NE.AND.EX P2, PT, R3, RZ, PT, P2 ;  /* 0x000000ff0300720c */ /* 0x000ff60003f45320 */
[----:B------:R-:W-:Y:S02]  /*5620*/  @!UPT UIADD3 URZ, UPT, UPT, URZ, URZ, URZ ;  /* 0x000000fffffff290 */ /* 0x000fe4000fffe0ff */
[----:B------:R-:W1:Y:S01]  /*5630*/  @P2 LDC.64 R2, c[0x0][0x8a8] ;  /* 0x00022a00ff022b82 */ /* 0x000e620000000a00 */
[----:B------:R-:W-:Y:S04]  /*5640*/  @P2 IMAD R0, R6, UR36, RZ ;  /* 0x0000002406002c24 */ /* 0x000fe8000f8e02ff */
[----:B-1----:R-:W-:Y:S05]  /*5650*/  @P2 IMAD.WIDE R2, R0, 0x4, R2 ;  /* 0x0000000400022825 */ /* 0x002fea00078e0202 */
[----:B---3-5:R1:W5:Y:S02]  /*5660*/  @P2 LDG.E R217, desc[UR6][R2.64] ;  /* 0x0000000602d92981 */ /* 0x028364000c1e1900 */
[----:B-1----:R-:W3:Y:S02]  /*5670*/  @!P2 LDC R217, c[0x0][0x8a0] ;  /* 0x00022800ffd9ab82 */ /* 0x002ee40000000800 */
.L_x_83:
[----:B------:R-:W4:Y:S01]  /*5680*/  LDL R6, [R1+0x64] ;  /* 0x0000640001067983 */ /* 0x000f220000100800 */
[----:B--2--5:R-:W-:Y:S01]  /*5690*/  @P0 ISETP.NE.AND P4, PT, R219, RZ, PT ;  /* 0x000000ffdb00020c */ /* 0x024fe20003f85270 */
[----:B------:R-:W-:Y:S01]  /*56a0*/  IMAD.U32 R2, RZ, RZ, UR4 ;  /* 0x00000004ff027e24 */ /* 0x000fe2000f8e00ff */
[----:B------:R-:W-:Y:S01]  /*56b0*/  @P0 LOP3.LUT P2, RZ, R16, 0xff, RZ, 0xc0, !PT ;  /* 0x000000ff10ff0812 */ /* 0x000fe2000784c0ff */
[----:B------:R1:W-:Y:S01]  /*56c0*/  STL [R1+0x58], RZ ;  /* 0x000058ff01007387 */ /* 0x0003e20000100800 */
[----:B------:R-:W-:Y:S01]  /*56d0*/  @P0 SEL R0, RZ, 0xffffffff, P4 ;  /* 0xffffffffff000807 */ /* 0x000fe20002000000 */
[----:B------:R-:W-:Y:S01]  /*56e0*/  BSSY B1, `(.L_x_84) ;  /* 0x000009f000017945 */ /* 0x000fe20003800000 */
[----:B------:R-:W-:Y:S01]  /*56f0*/  PLOP3.LUT P5, PT, PT, PT, PT, 0x8, 0x80 ;  /* 0x000000000080781c */ /* 0x000fe20003fae170 */
[----:B------:R1:W-:Y:S01]  /*5700*/  STL [R1+0x5c], RZ ;  /* 0x00005cff01007387 */ /* 0x0003e20000100800 */
[----:B------:R-:W-:Y:S01]  /*5710*/  @P1 SEL R0, R2, R0, !P2 ;  /* 0x0000000002001207 */ /* 0x000fe20005000000 */
[----:B------:R-:W-:Y:S01]  /*5720*/  IMAD.U32 R2, RZ, RZ, UR43 ;  /* 0x0000002bff027e24 */ /* 0x000fe2000f8e00ff */
[----:B------:R-:W-:Y:S01]  /*5730*/  CS2R R250, SRZ ;  /* 0x0000000000fa7805 */ /* 0x000fe2000001ff00 */
[----:B------:R1:W-:Y:S01]  /*5740*/  STL [R1+0x50], RZ ;  /* 0x000050ff01007387 */ /* 0x0003e20000100800 */
[----:B------:R-:W-:Y:S02]  /*5750*/  @P0 LOP3.LUT R0, R0, 0x1, RZ, 0xc0, !PT ;  /* 0x0000000100000812 */ /* 0x000fe400078ec0ff */
[----:B------:R-:W-:Y:S02]  /*5760*/  CS2R R248, SRZ ;  /* 0x0000000000f87805 */ /* 0x000fe4000001ff00 */
[----:B------:R-:W-:Y:S01]  /*5770*/  LEA R5, R2, UR44, 0x3 ;  /* 0x0000002c02057c11 */ /* 0x000fe2000f8e18ff */
[----:B------:R1:W-:Y:S01]  /*5780*/  STL [R1+0x54], RZ ;  /* 0x000054ff01007387 */ /* 0x0003e20000100800 */
[----:B------:R-:W-:Y:S02]  /*5790*/  ISETP.NE.U32.OR P1, PT, R0, 0x1, !P0 ;  /* 0x000000010000780c */ /* 0x000fe40004725470 */
[----:B------:R-:W-:Y:S02]  /*57a0*/  CS2R R246, SRZ ;  /* 0x0000000000f67805 */ /* 0x000fe4000001ff00 */
[----:B------:R-:W-:Y:S01]  /*57b0*/  CS2R R244, SRZ ;  /* 0x0000000000f47805 */ /* 0x000fe2000001ff00 */
[----:B------:R1:W-:Y:S01]  /*57c0*/  STL [R1+0x48], RZ ;  /* 0x000048ff01007387 */ /* 0x0003e20000100800 */
[----:B------:R-:W-:Y:S02]  /*57d0*/  CS2R R242, SRZ ;  /* 0x0000000000f27805 */ /* 0x000fe4000001ff00 */
        /* <DEDUP_REMOVED lines=14> */
[----:B------:R1:W-:Y:S04]  /*58c0*/  STL [R1+0x38], RZ ;  /* 0x000038ff01007387 */ /* 0x0003e80000100800 */
        /* <DEDUP_REMOVED lines=13> */
[----:B------:R1:W-:Y:S04]  /*59a0*/  STL [R1], RZ ;  /* 0x000000ff01007387 */ /* 0x0003e80000100800 */
[----:B------:R1:W-:Y:S01]  /*59b0*/  STL [R1+0x4], RZ ;  /* 0x000004ff01007387 */ /* 0x0003e20000100800 */
[----:B----4-:R-:W-:Y:S04]  /*59c0*/  @P1 SHF.L.U32 R0, R6, 0x1f, RZ ;  /* 0x0000001f06001819 */ /* 0x010fe800000006ff */
[----:B------:R2:W4:Y:S02]  /*59d0*/  @P1 SYNCS.PHASECHK.TRANS64.TRYWAIT P0, [UR44+0x70], R0 ;  /* 0x00007000ff0015a7 */ /* 0x000524000800112c */
[----:B--2---:R-:W-:Y:S05]  /*59e0*/  IMAD.U32 R0, RZ, RZ, UR50 ;  /* 0x00000032ff007e24 */ /* 0x004fea000f8e00ff */
[----:B------:R-:W-:Y:S04]  /*59f0*/  SHF.L.U32 R4, R0, 0x1f, RZ ;  /* 0x0000001f00047819 */ /* 0x000fe800000006ff */
[----:B------:R1:W2:Y:S01]  /*5a00*/  SYNCS.PHASECHK.TRANS64.TRYWAIT P4, [R5+URZ+0xb0], R4 ;  /* 0x0000b004050075a7 */ /* 0x0002a200080811ff */
[----:B----4-:R-:W-:Y:S01]  /*5a10*/  @P1 PLOP3.LUT P5, PT, P0, PT, PT, 0x8, 0x80 ;  /* 0x000000000080181c */ /* 0x010fe200007ae170 */
[----:B------:R-:W-:Y:S01]  /*5a20*/  @!UPT UIADD3 URZ, UPT, UPT, URZ, URZ, URZ ;  /* 0x000000fffffff290 */ /* 0x000fe2000fffe0ff */
[----:B-1----:R-:W-:Y:S11]  /*5a30*/  @!P1 BRA `(.L_x_85) ;  /* 0x0000000400a49947 */ /* 0x002ff60003800000 */
[----:B------:R1:W-:Y:S01]  /*5a40*/  STL [R1+0x8], RZ ;  /* 0x000008ff01007387 */ /* 0x0003e20000100800 */
[----:B------:R-:W-:Y:S01]  /*5a50*/  ISETP.NE.U32.AND P0, PT, RZ, UR58, PT ;  /* 0x0000003aff007c0c */ /* 0x000fe2000bf05070 */
[----:B------:R-:W-:Y:S01]  /*5a60*/  BSSY B0, `(.L_x_86) ;  /* 0x0000029000007945 */ /* 0x000fe20003800000 */
[----:B------:R-:W-:Y:S01]  /*5a70*/  ISETP.NE.AND P2, PT, R219, RZ, PT ;  /* 0x000000ffdb00720c */ /* 0x000fe20003f45270 */
[----:B------:R1:W-:Y:S01]  /*5a80*/  STL [R1+0xc], RZ ;  /* 0x00000cff01007387 */ /* 0x0003e20000100800 */
[----:B------:R-:W-:Y:S02]  /*5a90*/  ISETP.NE.AND.EX P0, PT, RZ, UR59, PT, P0 ;  /* 0x0000003bff007c0c */ /* 0x000fe4000bf05300 */
[----:B------:R-:W-:Y:S02]  /*5aa0*/  CS2R R222, SRZ ;  /* 0x0000000000de7805 */ /* 0x000fe4000001ff00 */
[----:B------:R-:W-:Y:S01]  /*5ab0*/  LOP3.LUT P1, RZ, R16, 0xff, RZ, 0xc0, !PT ;  /* 0x000000ff10ff7812 */ /* 0x000fe2000782c0ff */
[----:B------:R1:W-:Y:S01]  /*5ac0*/  STL [R1], RZ ;  /* 0x000000ff01007387 */ /* 0x0003e20000100800 */
[----:B------:R-:W-:Y:S02]  /*5ad0*/  SEL R0, RZ, 0xffffffff, P2 ;  /* 0xffffffffff007807 */ /* 0x000fe40001000000 */
[----:B------:R-:W-:Y:S02]  /*5ae0*/  CS2R R220, SRZ ;  /* 0x0000000000dc7805 */ /* 0x000fe4000001ff00 */
[----:B------:R-:W-:Y:S01]  /*5af0*/  SEL R2, RZ, 0xffffffff, P0 ;  /* 0xffffffffff027807 */ /* 0x000fe20000000000 */
[----:B------:R1:W-:Y:S01]  /*5b00*/  STL [R1+0x4], RZ ;  /* 0x000004ff01007387 */ /* 0x0003e20000100800 */
[----:B------:R-:W-:Y:S02]  /*5b10*/  PLOP3.LUT P0, PT, PT, PT, PT, 0x8, 0x80 ;  /* 0x000000000080781c */ /* 0x000fe40003f0e170 */
[----:B------:R-:W-:Y:S02]  /*5b20*/  CS2R R230, SRZ ;  /* 0x0000000000e67805 */ /* 0x000fe4000001ff00 */
[----:B------:R-:W-:Y:S01]  /*5b30*/  @P3 SEL R0, R2, R0, !P1 ;  /* 0x0000000002003207 */ /* 0x000fe20004800000 */
[----:B------:R1:W-:Y:S01]  /*5b40*/  STL [R1+0x28], RZ ;  /* 0x000028ff01007387 */ /* 0x0003e20000100800 */
[----:B------:R-:W-:Y:S02]  /*5b50*/  CS2R R228, SRZ ;  /* 0x0000000000e47805 */ /* 0x000fe4000001ff00 */
[----:B------:R-:W-:Y:S02]  /*5b60*/  CS2R R238, SRZ ;  /* 0x0000000000ee7805 */ /* 0x000fe4000001ff00 */
[----:B------:R-:W-:Y:S01]  /*5b70*/  LOP3.LUT R0, R0, 0x1, RZ, 0xc0, !PT ;  /* 0x0000000100007812 */ /* 0x000fe200078ec0ff */
[----:B------:R1:W-:Y:S01]  /*5b80*/  STL [R1+0x2c], RZ ;  /* 0x00002cff01007387 */ /* 0x0003e20000100800 */
[----:B------:R-:W-:Y:S02]  /*5b90*/  CS2R R236, SRZ ;  /* 0x0000000000ec7805 */ /* 0x000fe4000001ff00 */
[----:B------:R-:W-:Y:S02]  /*5ba0*/  CS2R R246, SRZ ;  /* 0x0000000000f67805 */ /* 0x000fe4000001ff00 */
[----:B------:R-:W-:Y:S01]  /*5bb0*/  ISETP.NE.U32.AND P1, PT, R0, 0x1, PT ;  /* 0x000000010000780c */ /* 0x000fe20003f25070 */
[----:B------:R1:W-:Y:S01]  /*5bc0*/  STL [R1+0x20], RZ ;  /* 0x000020ff01007387 */ /* 0x0003e20000100800 */
[----:B------:R-:W-:Y:S03]  /*5bd0*/  CS2R R244, SRZ ;  /* 0x0000000000f47805 */ /* 0x000fe6000001ff00 */
[----:B------:R1:W-:Y:S04]  /*5be0*/  STL [R1+0x24], RZ ;  /* 0x000024ff01007387 */ /* 0x0003e80000100800 */
[----:B------:R1:W-:Y:S04]  /*5bf0*/  STL [R1+0x48], RZ ;  /* 0x000048ff01007387 */ /* 0x0003e80000100800 */
[----:B------:R-:W4:Y:S01]  /*5c00*/  @P1 S2R R2, SR_TID.X ;  /* 0x0000000000021919 */ /* 0x000f220000002100 */
[----:B------:R1:W-:Y:S04]  /*5c10*/  STL [R1+0x4c], RZ ;  /* 0x00004cff01007387 */ /* 0x0003e80000100800 */
[----:B------:R1:W-:Y:S04]  /*5c20*/  STL [R1+0x40], RZ ;  /* 0x000040ff01007387 */ /* 0x0003e80000100800 */
[----:B------:R1:W-:Y:S01]  /*5c30*/  STL [R1+0x44], RZ ;  /* 0x000044ff01007387 */ /* 0x0003e20000100800 */
[C---:B----4-:R-:W-:Y:S02]  /*5c40*/  @P1 IMAD.SHL.U32 R0, R2.reuse, 0x20, RZ ;  /* 0x0000002002001824 */ /* 0x050fe400078e00ff */
[----:B------:R-:W-:Y:S03]  /*5c50*/  @P1 IMAD.SHL.U32 R2, R2, 0x4, RZ ;  /* 0x0000000402021824 */ /* 0x000fe600078e00ff */
[C---:B------:R-:W-:Y:S02]  /*5c60*/  @P1 LOP3.LUT R3, R0.reuse, 0x80, RZ, 0xc0, !PT ;  /* 0x0000008000031812 */ /* 0x040fe400078ec0ff */
[----:B------:R-:W-:Y:S02]  /*5c70*/  @P1 LOP3.LUT P2, RZ, R0, 0x80, RZ, 0xc0, !PT ;  /* 0x0000008000ff1812 */ /* 0x000fe4000784c0ff */
[----:B------:R-:W-:Y:S02]  /*5c80*/  @P1 LOP3.LUT R2, R3, 0x10, R2, 0xf8, !PT ;  /* 0x0000001003021812 */ /* 0x000fe400078ef802 */
[----:B------:R-:W-:Y:S02]  /*5c90*/  @P1 PLOP3.LUT P0, PT, P2, PT, PT, 0x80, 0x8 ;  /* 0x000000000008181c */ /* 0x000fe4000170f070 */
[----:B------:R-:W-:Y:S01]  /*5ca0*/  @P1 LOP3.LUT R2, R2, 0xf60, R0, 0xf8, !PT ;  /* 0x00000f6002021812 */ /* 0x000fe200078ef800 */
[----:B-1----:R-:W-:Y:S10]  /*5cb0*/  @!P5 BRA `(.L_x_87) ;  /* 0x00000000000cd947 */ /* 0x002ff40003800000 */
[----:B------:R-:W-:Y:S04]  /*5cc0*/  SHF.L.U32 R0, R6, 0x1f, RZ ;  /* 0x0000001f06007819 */ /* 0x000fe800000006ff */
[----:B------:R-:W1:Y:S02]  /*5cd0*/  SYNCS.PHASECHK.TRANS64.TRYWAIT P2, [UR44+0x70], R0 ;  /* 0x00007000ff0075a7 */ /* 0x000e64000804112c */
[----:B-1----:R-:W-:Y:S05]  /*5ce0*/  @!P2 BRA `(.L_x_88) ;  /* 0x0000005c0004a947 */ /* 0x002fea0003800000 */
.L_x_87:
[----:B------:R-:W-:Y:S05]  /*5cf0*/  BSYNC B0 ;  /* 0x0000000000007941 */ /* 0x000fea0003800000 */
.L_x_86:
[----:B------:R4:W5:Y:S01]  /*5d00*/  LDL.64 R16, [R1] ;  /* 0x0000000001107983 */ /* 0x0009620000100a00 */
[----:B------:R-:W-:Y:S02]  /*5d10*/  CS2R R226, SRZ ;  /* 0x0000000000e27805 */ /* 0x000fe4000001ff00 */
[----:B------:R-:W-:Y:S02]  /*5d20*/  CS2R R224, SRZ ;  /* 0x0000000000e07805 */ /* 0x000fe4000001ff00 */
[----:B------:R-:W-:Y:S01]  /*5d30*/  CS2R R234, SRZ ;  /* 0x0000000000ea7805 */ /* 0x000fe2000001ff00 */
[----:B------:R4:W5:Y:S01]  /*5d40*/  LDL.64 R18, [R1+0x8] ;  /* 0x0000080001127983 */ /* 0x0009620000100a00 */
[----:B------:R-:W-:Y:S02]  /*5d50*/  CS2R R232, SRZ ;  /* 0x0000000000e87805 */ /* 0x000fe4000001ff00 */
[----:B------:R-:W-:Y:S02]  /*5d60*/  CS2R R242, SRZ ;  /* 0x0000000000f27805 */ /* 0x000fe4000001ff00 */
[----:B------:R-:W-:Y:S01]  /*5d70*/  CS2R R240, SRZ ;  /* 0x0000000000f07805 */ /* 0x000fe2000001ff00 */
[----:B------:R4:W2:Y:S01]  /*5d80*/  LDL.64 R12, [R1+0x20] ;  /* 0x00002000010c7983 */ /* 0x0008a20000100a00 */
[----:B------:R-:W-:Y:S02]  /*5d90*/  CS2R R250, SRZ ;  /* 0x0000000000fa7805 */ /* 0x000fe4000001ff00 */
[----:B------:R-:W-:Y:S01]  /*5da0*/  CS2R R248, SRZ ;  /* 0x0000000000f87805 */ /* 0x000fe2000001ff00 */
[----:B-1----:R-:W-:Y:S01]  /*5db0*/  @P1 VIADD R3, R2, UR44 ;  /* 0x0000002c02031c36 */ /* 0x002fe20008000000 */
[----:B------:R4:W2:Y:S01]  /*5dc0*/  LDL.64 R14, [R1+0x28] ;  /* 0x00002800010e7983 */ /* 0x0008a20000100a00 */
[----:B------:R-:W-:Y:S02]  /*5dd0*/  UIADD3 UR4, UPT, UPT, UR44, 0x78, URZ ;  /* 0x000000782c047890 */ /* 0x000fe4000fffe0ff */
[C---:B------:R-:W-:Y:S01]  /*5de0*/  @P1 VIADD R0, R3.reuse, 0x10 ;  /* 0x0000001003001836 */ /* 0x040fe20000000000 */
[----:B------:R4:W3:Y:S01]  /*5df0*/  LDL.64 R8, [R1+0x40] ;  /* 0x0000400001087983 */ /* 0x0008e20000100a00 */
[----:B------:R-:W-:Y:S01]  /*5e00*/  @P0 VIADD R0, R3, 0xfffffff0 ;  /* 0xfffffff003000836 */ /* 0x000fe20000000000 */
[----:B------:R-:W-:Y:S02]  /*5e10*/  UPRMT UR4, UR61, 0x654, UR4 ;  /* 0x000006543d047896 */ /* 0x000fe40008000004 */
[----:B------:R4:W3:Y:S04]  /*5e20*/  LDL.64 R10, [R1+0x48] ;  /* 0x00004800010a7983 */ /* 0x0008e80000100a00 */
[----:B------:R-:W4:Y:S04]  /*5e30*/  LDL.LU R6, [R1+0x64] ;  /* 0x0000640001067983 */ /* 0x000f280000300800 */
[----:B------:R-:W-:Y:S04]  /*5e40*/  @P1 LDS.128 R220, [R2+UR44+0x200] ;  /* 0x0002002c02dc1984 */ /* 0x000fe80008000c00 */
[----:B------:R-:W-:Y:S04]  /*5e50*/  @P1 LDS.128 R228, [R2+UR44+0x1200] ;  /* 0x0012002c02e41984 */ /* 0x000fe80008000c00 */
[----:B------:R-:W-:Y:S04]  /*5e60*/  @P1 LDS.128 R236, [R2+UR44+0x2200] ;  /* 0x0022002c02ec1984 */ /* 0x000fe80008000c00 */
[----:B------:R-:W-:Y:S04]  /*5e70*/  @P1 LDS.128 R244, [R2+UR44+0x3200] ;  /* 0x0032002c02f41984 */ /* 0x000fe80008000c00 */
[----:B------:R-:W-:Y:S04]  /*5e80*/  @P1 LDS.128 R224, [R0+0x200] ;  /* 0x0002000000e01984 */ /* 0x000fe80000000c00 */
[----:B------:R-:W-:Y:S04]  /*5e90*/  @P1 LDS.128 R232, [R0+0x1200] ;  /* 0x0012000000e81984 */ /* 0x000fe80000000c00 */
[----:B------:R-:W-:Y:S04]  /*5ea0*/  @P1 LDS.128 R240, [R0+0x2200] ;  /* 0x0022000000f01984 */ /* 0x000fe80000000c00 */
[----:B------:R-:W-:Y:S04]  /*5eb0*/  @P1 LDS.128 R248, [R0+0x3200] ;  /* 0x0032000000f81984 */ /* 0x000fe80000000c00 */
[----:B-----5:R-:W1:Y:S04]  /*5ec0*/  @P1 LDS.128 R16, [R2+UR44+0x4200] ;  /* 0x0042002c02101984 */ /* 0x020e680008000c00 */
[----:B--2---:R-:W2:Y:S04]  /*5ed0*/  @P1 LDS.128 R12, [R2+UR44+0x5200] ;  /* 0x0052002c020c1984 */ /* 0x004ea80008000c00 */
[----:B---3--:R-:W3:Y:S01]  /*5ee0*/  @P1 LDS.128 R8, [R2+UR44+0x6200] ;  /* 0x0062002c02081984 */ /* 0x008ee20008000c00 */
[----:B----4-:R-:W-:Y:S03]  /*5ef0*/  LOP3.LUT R6, R6, 0x1, RZ, 0x3c, !PT ;  /* 0x0000000106067812 */ /* 0x010fe600078e3cff */
[----:B-1----:R1:W-:Y:S04]  /*5f00*/  @P1 STL.64 [R1], R16 ;  /* 0x0000001001001387 */ /* 0x0023e80000100a00 */
[----:B------:R4:W-:Y:S04]  /*5f10*/  @P1 STL.64 [R1+0x8], R18 ;  /* 0x0000081201001387 */ /* 0x0009e80000100a00 */
[----:B--2---:R2:W-:Y:S04]  /*5f20*/  @P1 STL.64 [R1+0x20], R12 ;  /* 0x0000200c01001387 */ /* 0x0045e80000100a00 */
[----:B------:R5:W-:Y:S04]  /*5f30*/  @P1 STL.64 [R1+0x28], R14 ;  /* 0x0000280e01001387 */ /* 0x000be80000100a00 */
[----:B---3--:R3:W-:Y:S04]  /*5f40*/  @P1 STL.64 [R1+0x40], R8 ;  /* 0x0000400801001387 */ /* 0x0087e80000100a00 */
[----:B------:R3:W-:Y:S01]  /*5f50*/  @P1 STL.64 [R1+0x48], R10 ;  /* 0x0000480a01001387 */ /* 0x0007e20000100a00 */
[----:B-1----:R-:W-:Y:S02]  /*5f60*/  CS2R R16, SRZ ;  /* 0x0000000000107805 */ /* 0x002fe4000001ff00 */
[----:B----4-:R-:W-:Y:S02]  /*5f70*/  CS2R R18, SRZ ;  /* 0x0000000000127805 */ /* 0x010fe4000001ff00 */
[----:B--2---:R-:W-:Y:S04]  /*5f80*/  CS2R R12, SRZ ;  /* 0x00000000000c7805 */ /* 0x004fe8000001ff00 */
[----:B------:R-:W1:Y:S01]  /*5f90*/  @P1 LDS.128 R16, [R0+0x4200] ;  /* 0x0042000000101984 */ /* 0x000e620000000c00 */
[----:B-----5:R-:W-:Y:S02]  /*5fa0*/  CS2R R14, SRZ ;  /* 0x00000000000e7805 */ /* 0x020fe4000001ff00 */
[----:B---3--:R-:W-:Y:S04]  /*5fb0*/  CS2R R8, SRZ ;  /* 0x0000000000087805 */ /* 0x008fe8000001ff00 */
[----:B------:R-:W2:Y:S01]  /*5fc0*/  @P1 LDS.128 R12, [R0+0x5200] ;  /* 0x00520000000c1984 */ /* 0x000ea20000000c00 */
[----:B------:R-:W-:Y:S06]  /*5fd0*/  CS2R R10, SRZ ;  /* 0x00000000000a7805 */ /* 0x000fec000001ff00 */
[----:B------:R-:W3:Y:S01]  /*5fe0*/  @P1 LDS.128 R8, [R0+0x6200] ;  /* 0x0062000000081984 */ /* 0x000ee20000000c00 */
[----:B------:R-:W-:Y:S01]  /*5ff0*/  @!PT LDS RZ, [RZ] ;  /* 0x00000000fffff984 */ /* 0x000fe20000000800 */
[----:B------:R-:W-:Y:S01]  /*6000*/  @!PT LDS RZ, [RZ] ;  /* 0x00000000fffff984 */ /* 0x000fe20000000800 */
[----:B------:R-:W-:Y:S01]  /*6010*/  @!PT LDS RZ, [RZ] ;  /* 0x00000000fffff984 */ /* 0x000fe20000000800 */
[----:B------:R-:W-:Y:S01]  /*6020*/  @!PT LDS RZ, [RZ] ;  /* 0x00000000fffff984 */ /* 0x000fe20000000800 */
[----:B------:R4:W-:Y:S06]  /*6030*/  MEMBAR.ALL.CTA ;  /* 0x0000000000007992 */ /* 0x0009ec0000008000 */
[----:B----4-:R-:W4:Y:S04]  /*6040*/  FENCE.VIEW.ASYNC.S ;  /* 0x00000000000073c6 */ /* 0x010f280000000000 */
[----:B-1----:R1:W-:Y:S04]  /*6050*/  STL.64 [R1+0x10], R16 ;  /* 0x0000101001007387 */ /* 0x0023e80000100a00 */
[----:B------:R1:W-:Y:S01]  /*6060*/  STL.64 [R1+0x18], R18 ;  /* 0x0000181201007387 */ /* 0x0003e20000100a00 */
[----:B----4-:R-:W-:Y:S03]  /*6070*/  SYNCS.ARRIVE.TRANS64.RED.A1T0 RZ, [UR4], RZ ;  /* 0x000000ffffff79a7 */ /* 0x010fe60008100404 */
[----:B--2---:R1:W-:Y:S04]  /*6080*/  STL.64 [R1+0x30], R12 ;  /* 0x0000300c01007387 */ /* 0x0043e80000100a00 */
[----:B------:R1:W-:Y:S04]  /*6090*/  STL.64 [R1+0x38], R14 ;  /* 0x0000380e01007387 */ /* 0x0003e80000100a00 */
[----:B---3--:R1:W-:Y:S04]  /*60a0*/  STL.64 [R1+0x50], R8 ;  /* 0x0000500801007387 */ /* 0x0083e80000100a00 */
[----:B------:R1:W-:Y:S04]  /*60b0*/  STL.64 [R1+0x58], R10 ;  /* 0x0000580a01007387 */ /* 0x0003e80000100a00 */
[----:B------:R1:W-:Y:S02]  /*60c0*/  STL [R1+0x64], R6 ;  /* 0x0000640601007387 */ /* 0x0003e40000100800 */
.L_x_85:
[----:B------:R-:W-:Y:S05]  /*60d0*/  BSYNC B1 ;  /* 0x0000000000017941 */ /* 0x000fea0003800000 */
.L_x_84:
[----:B-1----:R-:W1:Y:S01]  /*60e0*/  S2R R17, SR_TID.X ;  /* 0x0000000000117919 */ /* 0x002e620000002100 */
[----:B------:R-:W-:Y:S04]  /*60f0*/  IMAD.U32 R0, RZ, RZ, UR43 ;  /* 0x0000002bff007e24 */ /* 0x000fe8000f8e00ff */
[----:B------:R-:W-:Y:S05]  /*6100*/  IMAD R16, R0, 0xe0, R216 ;  /* 0x000000e000107824 */ /* 0x000fea00078e02d8 */
[----:B------:R-:W-:Y:S02]  /*6110*/  SHF.R.U32.HI R0, RZ, 0x15, R16 ;  /* 0x00000015ff007819 */ /* 0x000fe40000011610 */
[----:B-1----:R-:W-:Y:S04]  /*6120*/  SHF.R.U32.HI R17, RZ, 0x5, R17 ;  /* 0x00000005ff117819 */ /* 0x002fe80000011611 */
[----:B------:R-:W-:Y:S01]  /*6130*/  LOP3.LUT P0, RZ, R0, 0x3, R17, 0x48, !PT ;  /* 0x0000000300ff7812 */ /* 0x000fe20007804811 */
[----:B------:R-:W-:Y:S01]  /*6140*/  @!UPT UIADD3 URZ, UPT, UPT, URZ, URZ, URZ ;  /* 0x000000fffffff290 */ /* 0x000fe2000fffe0ff */
[----:B--2---:R-:W-:Y:S11]  /*6150*/  @P4 BRA `(.L_x_89) ;  /* 0x0000000000084947 */ /* 0x004ff60003800000 */
[----:B------:R-:W1:Y:S02]  /*6160*/  SYNCS.PHASECHK.TRANS64.TRYWAIT P1, [R5+URZ+0xb0], R4 ;  /* 0x0000b004050075a7 */ /* 0x000e6400080211ff */
[----:B-1----:R-:W-:Y:S05]  /*6170*/  @!P1 BRA `(.L_x_90) ;  /* 0x0000005400f89947 */ /* 0x002fea0003800000 */
.L_x_89:
[----:B------:R-:W-:Y:S05]  /*6180*/  @!P0 BRA `(.L_x_91) ;  /* 0x0000000000408947 */ /* 0x000fea0003800000 */
[----:B------:R-:W1:Y:S01]  /*6190*/  LDCU.64 UR8, c[0x4][0x70] ;  /* 0x01000e00ff0877ac */ /* 0x000e620008000a00 */
[----:B------:R-:W-:Y:S01]  /*61a0*/  MOV R3, 0x0 ;  /* 0x0000000000037802 */ /* 0x000fe20000000f00 */
[----:B------:R-:W-:Y:S02]  /*61b0*/  HFMA2 R12, -RZ, RZ, 0, 5.9604644775390625e-08 ;  /* 0x00000001ff0c7431 */ /* 0x000fe400000001ff */
[----:B------:R-:W-:Y:S02]  /*61c0*/  IMAD.MOV.U32 R8, RZ, RZ, 0x192 ;  /* 0x00000192ff087424 */ /* 0x000fe400078e00ff */
[----:B------:R-:W-:Y:S01]  /*61d0*/  IMAD.MOV.U32 R13, RZ, RZ, RZ ;  /* 0x000000ffff0d7224 */ /* 0x000fe200078e00ff */
[----:B------:R-:W2:Y:S01]  /*61e0*/  LDCU.64 UR6, c[0x4][0x78] ;  /* 0x01000f00ff0677ac */ /* 0x000ea20008000a00 */
[----:B------:R-:W4:Y:S01]  /*61f0*/  LDC.64 R2, c[0x4][R3] ;  /* 0x0100000003027b82 */ /* 0x000f220000000a00 */
[----:B------:R-:W5:Y:S01]  /*6200*/  LDCU.64 UR4, c[0x4][0x10] ;  /* 0x01000200ff0477ac */ /* 0x000f620008000a00 */
[----:B-1----:R-:W-:Y:S01]  /*6210*/  MOV R5, UR9 ;  /* 0x0000000900057c02 */ /* 0x002fe20008000f00 */
[----:B------:R-:W-:Y:S01]  /*6220*/  IMAD.U32 R4, RZ, RZ, UR8 ;  /* 0x00000008ff047e24 */ /* 0x000fe2000f8e00ff */
[----:B--2---:R-:W-:Y:S01]  /*6230*/  MOV R7, UR7 ;  /* 0x0000000700077c02 */ /* 0x004fe20008000f00 */
[----:B------:R-:W-:Y:S01]  /*6240*/  IMAD.U32 R6, RZ, RZ, UR6 ;  /* 0x00000006ff067e24 */ /* 0x000fe2000f8e00ff */
[----:B-----5:R-:W-:Y:S01]  /*6250*/  MOV R11, UR5 ;  /* 0x00000005000b7c02 */ /* 0x020fe20008000f00 */
[----:B------:R-:W-:Y:S02]  /*6260*/  IMAD.U32 R10, RZ, RZ, UR4 ;  /* 0x00000004ff0a7e24 */ /* 0x000fe4000f8e00ff */
[----:B------:R-:W-:Y:S07]  /*6270*/  LEPC R20, `(.L_x_91) ;  /* 0x000000001014794e */ /* 0x000fee0000000000 */
[----:B---34-:R-:W-:Y:S05]  /*6280*/  CALL.ABS.NOINC R2 ;  /* 0x0000000002007343 */ /* 0x018fea0003c00000 */
.L_x_91:
[----:B------:R-:W-:Y:S05]  /*6290*/  WARPSYNC.ALL ;  /* 0x0000000000007948 */ /* 0x000fea0003800000 */
[C---:B------:R-:W-:Y:S01]  /*62a0*/  R2UR UR4, R16.reuse ;  /* 0x00000000100472ca */ /* 0x040fe200000e0000 */
[----:B------:R-:W-:Y:S05]  /*62b0*/  VIADD R0, R16, 0x20 ;  /* 0x0000002010007836 */ /* 0x000fea0000000000 */
[----:B------:R-:W-:Y:S04]  /*62c0*/  SHF.R.U32.HI R0, RZ, 0x15, R0 ;  /* 0x00000015ff007819 */ /* 0x000fe80000011600 */
[----:B------:R-:W-:Y:S03]  /*62d0*/  LOP3.LUT P0, RZ, R0, 0x3, R17, 0x48, !PT ;  /* 0x0000000300ff7812 */ /* 0x000fe60007804811 */
[----:B------:R-:W2:Y:S10]  /*62e0*/  LDTM.x32 R184, tmem[UR4] ;  /* 0x0000000400b879ee */ /* 0x000eb400082c0000 */
[----:B--2---:R-:W-:Y:S05]  /*62f0*/  @!P0 BRA `(.L_x_92) ;  /* 0x0000000000408947 */ /* 0x004fea0003800000 */
        /* <DEDUP_REMOVED lines=16> */
.L_x_92:
[----:B------:R-:W-:Y:S05]  /*6400*/  WARPSYNC.ALL ;  /* 0x0000000000007948 */ /* 0x000fea0003800000 */
[C---:B------:R-:W-:Y:S01]  /*6410*/  R2UR UR4, R16.reuse ;  /* 0x00000000100472ca */ /* 0x040fe200000e0000 */
[----:B------:R-:W-:Y:S05]  /*6420*/  VIADD R0, R16, 0x40 ;  /* 0x0000004010007836 */ /* 0x000fea0000000000 */
[----:B------:R-:W-:Y:S04]  /*6430*/  SHF.R.U32.HI R0, RZ, 0x15, R0 ;  /* 0x00000015ff007819 */ /* 0x000fe80000011600 */
[----:B------:R-:W-:Y:S03]  /*6440*/  LOP3.LUT P0, RZ, R0, 0x3, R17, 0x48, !PT ;  /* 0x0000000300ff7812 */ /* 0x000fe60007804811 */
[----:B------:R-:W2:Y:S10]  /*6450*/  LDTM.x32 R152, tmem[UR4+0x20] ;  /* 0x00002004009879ee */ /* 0x000eb400082c0000 */
        /* <DEDUP_REMOVED lines=17> */
.L_x_93:
        /* <DEDUP_REMOVED lines=23> */
.L_x_94:
        /* <DEDUP_REMOVED lines=23> */
.L_x_95:
        /* <DEDUP_REMOVED lines=23> */
.L_x_96:
        /* <DEDUP_REMOVED lines=23> */
.L_x_97:
[----:B------:R-:W2:Y:S01]  /*6b30*/  S2R R0, SR_TID.X ;  /* 0x0000000000007919 */ /* 0x000ea20000002100 */
[----:B------:R-:W-:Y:S05]  /*6b40*/  WARPSYNC.ALL ;  /* 0x0000000000007948 */ /* 0x000fea0003800000 */
[----:B--2---:R-:W-:Y:S01]  /*6b50*/  LOP3.LUT P1, RZ, R0, 0x60, RZ, 0xc0, !PT ;  /* 0x0000006000ff7812 */ /* 0x004fe2000782c0ff */
[----:B---3--:R-:W-:Y:S01]  /*6b60*/  IMAD R0, R217, R184, RZ ;  /* 0x000000b8d9007224 */ /* 0x008fe200078e02ff */
[C---:B------:R-:W-:Y:S01]  /*6b70*/  PRMT R2, R220.reuse, 0x8880, RZ ;  /* 0x00008880dc027816 */ /* 0x040fe200000000ff */
[----:B------:R-:W2:Y:S01]  /*6b80*/  LDL.LU R252, [R1+0xc] ;  /* 0x00000c0001fc7983 */ /* 0x000ea20000300800 */
[C---:B------:R-:W-:Y:S01]  /*6b90*/  SHF.L.U32 R3, R220.reuse, 0x10, RZ ;  /* 0x00000010dc037819 */ /* 0x040fe200000006ff */
[----:B------:R-:W-:Y:S01]  /*6ba0*/  IMAD.SHL.U32 R8, R221, 0x100, RZ ;  /* 0x00000100dd087824 */ /* 0x000fe200078e00ff */
[----:B-1----:R-:W-:Y:S01]  /*6bb0*/  SHF.L.U32 R4, R220, 0x8, RZ ;  /* 0x00000008dc047819 */ /* 0x002fe200000006ff */
[----:B------:R-:W-:Y:S01]  /*6bc0*/  IMAD R0, R2, R219, R0 ;  /* 0x000000db02007224 */ /* 0x000fe200078e0200 */
[----:B------:R-:W-:Y:S01]  /*6bd0*/  SHF.R.S32.HI R3, RZ, 0x18, R3 ;  /* 0x00000018ff037819 */ /* 0x000fe20000011403 */
[C---:B------:R-:W-:Y:S01]  /*6be0*/  IMAD R2, R217.reuse, R185, RZ ;  /* 0x000000b9d9027224 */ /* 0x040fe200078e02ff */
[----:B------:R-:W-:Y:S01]  /*6bf0*/  SHF.R.S32.HI R4, RZ, 0x18, R4 ;  /* 0x00000018ff047819 */ /* 0x000fe20000011404 */
[----:B------:R-:W-:Y:S01]  /*6c00*/  IMAD R17, R217, R200, RZ ;  /* 0x000000c8d9117224 */ /* 0x000fe200078e02ff */
[----:B------:R-:W-:Y:S01]  /*6c10*/  SHF.R.S32.HI R5, RZ, 0x18, R220 ;  /* 0x00000018ff057819 */ /* 0x000fe200000114dc */
[----:B------:R-:W-:Y:S01]  /*6c20*/  IMAD R2, R3, R219, R2 ;  /* 0x000000db03027224 */ /* 0x000fe200078e0202 */
[----:B------:R-:W-:Y:S01]  /*6c30*/  PRMT R6, R221, 0x8880, RZ ;  /* 0x00008880dd067816 */ /* 0x000fe200000000ff */
[----:B------:R-:W-:Y:S01]  /*6c40*/  IMAD R3, R217, R186, RZ ;  /* 0x000000bad9037224 */ /* 0x000fe200078e02ff */
[----:B------:R-:W-:Y:S01]  /*6c50*/  SHF.L.U32 R7, R221, 0x10, RZ ;  /* 0x00000010dd077819 */ /* 0x000fe200000006ff */
[C---:B------:R-:W-:Y:S01]  /*6c60*/  IMAD R22, R217.reuse, R205, RZ ;  /* 0x000000cdd9167224 */ /* 0x040fe200078e02ff */
[----:B------:R-:W-:Y:S01]  /*6c70*/  SHF.R.S32.HI R8, RZ, 0x18, R8 ;  /* 0x00000018ff087819 */ /* 0x000fe20000011408 */
[----:B------:R-:W-:Y:S01]  /*6c80*/  IMAD R3, R4, R219, R3 ;  /* 0x000000db04037224 */ /* 0x000fe200078e0203 */
[----:B------:R-:W-:Y:S01]  /*6c90*/  SHF.R.S32.HI R7, RZ, 0x18, R7 ;  /* 0x00000018ff077819 */ /* 0x000fe20000011407 */
[C---:B------:R-:W-:Y:S01]  /*6ca0*/  IMAD R4, R217.reuse, R187, RZ ;  /* 0x000000bbd9047224 */ /* 0x040fe200078e02ff */
[----:B------:R-:W-:Y:S01]  /*6cb0*/  SHF.R.S32.HI R9, RZ, 0x18, R221 ;  /* 0x00000018ff097819 */ /* 0x000fe200000114dd */
[----:B------:R-:W-:Y:S01]  /*6cc0*/  IMAD R186, R217, R209, RZ ;  /* 0x000000d1d9ba7224 */ /* 0x000fe200078e02ff */
[C---:B------:R-:W-:Y:S01]  /*6cd0*/  PRMT R10, R222.reuse, 0x8880, RZ ;  /* 0x00008880de0a7816 */ /* 0x040fe200000000ff */
[-C--:B------:R-:W-:Y:S01]  /*6ce0*/  IMAD R4, R5, R219.reuse, R4 ;  /* 0x000000db05047224 */ /* 0x080fe200078e0204 */
[C---:B------:R-:W-:Y:S01]  /*6cf0*/  SHF.L.U32 R11, R222.reuse, 0x10, RZ ;  /* 0x00000010de0b7819 */ /* 0x040fe200000006ff */
[C---:B------:R-:W-:Y:S01]  /*6d00*/  IMAD R5, R217.reuse, R188, RZ ;  /* 0x000000bcd9057224 */ /* 0x040fe200078e02ff */
        /* <DEDUP_REMOVED lines=8> */
[----:B------:R-:W-:Y:S01]  /*6d90*/  PRMT R14, R223, 0x8880, RZ ;  /* 0x00008880df0e7816 */ /* 0x000fe200000000ff */
[-C--:B------:R-:W-:Y:S01]  /*6da0*/  IMAD R6, R7, R219.reuse, R6 ;  /* 0x000000db07067224 */ /* 0x080fe200078e0206 */
[----:B------:R-:W-:Y:S01]  /*6db0*/  SHF.L.U32 R15, R223, 0x10, RZ ;  /* 0x00000010df0f7819 */ /* 0x000fe200000006ff */
[----:B------:R-:W-:Y:S01]  /*6dc0*/  IMAD R7, R217, R190, RZ ;  /* 0x000000bed9077224 */ /* 0x000fe200078e02ff */
[----:B------:R-:W-:Y:S01]  /*6dd0*/  R2UR UR4, R16 ;  /* 0x00000000100472ca */ /* 0x000fe200000e0000 */
[----:B------:R-:W-:Y:S01]  /*6de0*/  IMAD.SHL.U32 R16, R223, 0x100, RZ ;  /* 0x00000100df107824 */ /* 0x000fe200078e00ff */
[----:B------:R-:W-:Y:S01]  /*6df0*/  SHF.R.S32.HI R15, RZ, 0x18, R15 ;  /* 0x00000018ff0f7819 */ /* 0x000fe2000001140f */
[----:B------:R-:W-:Y:S01]  /*6e00*/  IMAD R7, R8, R219, R7 ;  /* 0x000000db08077224 */ /* 0x000fe200078e0207 */
[----:B------:R-:W-:Y:S01]  /*6e10*/  SHF.R.S32.HI R18, RZ, 0x18, R223 ;  /* 0x00000018ff127819 */ /* 0x000fe200000114df */
[C---:B------:R-:W-:Y:S01]  /*6e20*/  IMAD R8, R217.reuse, R191, RZ ;  /* 0x000000bfd9087224 */ /* 0x040fe200078e02ff */
[----:B------:R-:W-:Y:S01]  /*6e30*/  SHF.R.S32.HI R16, RZ, 0x18, R16 ;  /* 0x00000018ff107819 */ /* 0x000fe20000011410 */
[----:B------:R-:W-:Y:S01]  /*6e40*/  IMAD R189, R217, R212, RZ ;  /* 0x000000d4d9bd7224 */ /* 0x000fe200078e02ff */
[C---:B------:R-:W-:Y:S01]  /*6e50*/  SHF.L.U32 R20, R224.reuse, 0x10, RZ ;  /* 0x00000010e0147819 */ /* 0x040fe200000006ff */
[----:B------:R-:W-:Y:S01]  /*6e60*/  IMAD R8, R9, R219, R8 ;  /* 0x000000db09087224 */ /* 0x000fe200078e0208 */
[C---:B------:R-:W-:Y:S01]  /*6e70*/  PRMT R19, R224.reuse, 0x8880, RZ ;  /* 0x00008880e0137816 */ /* 0x040fe200000000ff */
[C---:B------:R-:W-:Y:S01]  /*6e80*/  IMAD R9, R217.reuse, R192, RZ ;  /* 0x000000c0d9097224 */ /* 0x040fe200078e02ff */
[----:B------:R-:W-:Y:S01]  /*6e90*/  SHF.L.U32 R21, R224, 0x8, RZ ;  /* 0x00000008e0157819 */ /* 0x000fe200000006ff */
[C---:B------:R-:W-:Y:S01]  /*6ea0*/  IMAD R190, R217.reuse, R213, RZ ;  /* 0x000000d5d9be7224 */ /* 0x040fe200078e02ff */
[----:B------:R-:W-:Y:S01]  /*6eb0*/  SHF.R.S32.HI R20, RZ, 0x18, R20 ;  /* 0x00000018ff147819 */ /* 0x000fe20000011414 */
[----:B------:R-:W-:Y:S01]  /*6ec0*/  IMAD R9, R10, R219, R9 ;  /* 0x000000db0a097224 */ /* 0x000fe200078e0209 */
[----:B------:R-:W-:Y:S01]  /*6ed0*/  SHF.R.S32.HI R21, RZ, 0x18, R21 ;  /* 0x00000018ff157819 */ /* 0x000fe20000011415 */
[----:B------:R-:W-:Y:S01]  /*6ee0*/  IMAD R10, R217, R193, RZ ;  /* 0x000000c1d90a7224 */ /* 0x000fe200078e02ff */
[C---:B------:R-:W-:Y:S01]  /*6ef0*/  SHF.L.U32 R185, R225.reuse, 0x10, RZ ;  /* 0x00000010e1b97819 */ /* 0x040fe200000006ff */
[----:B------:R-:W-:Y:S01]  /*6f00*/  IMAD.SHL.U32 R193, R225, 0x100, RZ ;  /* 0x00000100e1c17824 */ /* 0x000fe200078e00ff */
[----:B------:R-:W-:Y:S01]  /*6f10*/  SHF.R.S32.HI R23, RZ, 0x18, R224 ;  /* 0x00000018ff177819 */ /* 0x000fe200000114e0 */
[-C--:B------:R-:W-:Y:S01]  /*6f20*/  IMAD R10, R11, R219.reuse, R10 ;  /* 0x000000db0b0a7224 */ /* 0x080fe200078e020a */
[----:B------:R-:W-:Y:S01]  /*6f30*/  PRMT R184, R225, 0x8880, RZ ;  /* 0x00008880e1b87816 */ /* 0x000fe200000000ff */
[C---:B------:R-:W-:Y:S01]  /*6f40*/  IMAD R11, R217.reuse, R194, RZ ;  /* 0x000000c2d90b7224 */ /* 0x040fe200078e02ff */
[----:B------:R-:W-:Y:S01]  /*6f50*/  SHF.R.S32.HI R185, RZ, 0x18, R185 ;  /* 0x00000018ffb97819 */ /* 0x000fe200000114b9 */
[C---:B------:R-:W-:Y:S01]  /*6f60*/  IMAD R191, R217.reuse, R214, RZ ;  /* 0x000000d6d9bf7224 */ /* 0x040fe200078e02ff */
[----:B------:R-:W-:Y:S01]  /*6f70*/  SHF.R.S32.HI R193, RZ, 0x18, R193 ;  /* 0x00000018ffc17819 */ /* 0x000fe200000114c1 */
[----:B------:R-:W-:Y:S01]  /*6f80*/  IMAD R11, R12, R219, R11 ;  /* 0x000000db0c0b7224 */ /* 0x000fe200078e020b */
[----:B------:R-:W-:Y:S01]  /*6f90*/  SHF.R.S32.HI R194, RZ, 0x18, R225 ;  /* 0x00000018ffc27819 */ /* 0x000fe200000114e1 */
[C---:B------:R-:W-:Y:S01]  /*6fa0*/  IMAD R12, R217.reuse, R195, RZ ;  /* 0x000000c3d90c7224 */ /* 0x040fe200078e02ff */
[C---:B------:R-:W-:Y:S01]  /*6fb0*/  PRMT R195, R226.reuse, 0x8880, RZ ;  /* 0x00008880e2c37816 */ /* 0x040fe200000000ff */
[----:B------:R-:W-:Y:S01]  /*6fc0*/  IMAD R192, R217, R215, RZ ;  /* 0x000000d7d9c07224 */ /* 0x000fe200078e02ff */
[----:B------:R-:W-:Y:S01]  /*6fd0*/  PRMT R200, R231, 0x8880, RZ ;  /* 0x00008880e7c87816 */ /* 0x000fe200000000ff */
[-C--:B------:R-:W-:Y:S01]  /*6fe0*/  IMAD R12, R13, R219.reuse, R12 ;  /* 0x000000db0d0c7224 */ /* 0x080fe200078e020c */
[----:B------:R-:W-:Y:S01]  /*6ff0*/  SHF.L.U32 R205, R235, 0x10, RZ ;  /* 0x00000010ebcd7819 */ /* 0x000fe200000006ff */
[C---:B------:R-:W-:Y:S01]  /*7000*/  IMAD R13, R217.reuse, R196, RZ ;  /* 0x000000c4d90d7224 */ /* 0x040fe200078e02ff */
[----:B------:R-:W-:Y:S01]  /*7010*/  SHF.L.U32 R196, R226, 0x10, RZ ;  /* 0x00000010e2c47819 */ /* 0x000fe200000006ff */
[----:B------:R-:W-:Y:S01]  /*7020*/  IMAD R152, R217, R152, RZ ;  /* 0x00000098d9987224 */ /* 0x000fe200078e02ff */
[----:B------:R-:W-:Y:S01]  /*7030*/  PRMT R212, R239, 0x8880, RZ ;  /* 0x00008880efd47816 */ /* 0x000fe200000000ff */
[----:B------:R-:W-:Y:S01]  /*7040*/  IMAD R13, R14, R219, R13 ;  /* 0x000000db0e0d7224 */ /* 0x000fe200078e020d */
[----:B------:R-:W-:Y:S01]  /*7050*/  SHF.R.S32.HI R196, RZ, 0x18, R196 ;  /* 0x00000018ffc47819 */ /* 0x000fe200000114c4 */
[----:B------:R-:W-:Y:S01]  /*7060*/  IMAD R14, R217, R197, RZ ;  /* 0x000000c5d90e7224 */ /* 0x000fe200078e02ff */
[----:B------:R-:W-:Y:S01]  /*7070*/  SHF.L.U32 R213, R239, 0x10, RZ ;  /* 0x00000010efd57819 */ /* 0x000fe200000006ff */
[----:B------:R-:W-:Y:S01]  /*7080*/  IMAD.SHL.U32 R197, R227, 0x100, RZ ;  /* 0x00000100e3c57824 */ /* 0x000fe200078e00ff */
[C---:B------:R-:W-:Y:S01]  /*7090*/  PRMT R209, R242.reuse, 0x8880, RZ ;  /* 0x00008880f2d17816 */ /* 0x040fe200000000ff */
[----:B------:R-:W-:Y:S01]  /*70a0*/  IMAD R14, R15, R219, R14 ;  /* 0x000000db0f0e7224 */ /* 0x000fe200078e020e */
[----:B------:R-:W-:Y:S01]  /*70b0*/  SHF.L.U32 R210, R242, 0x10, RZ ;  /* 0x00000010f2d27819 */ /* 0x000fe200000006ff */
[C---:B------:R-:W-:Y:S01]  /*70c0*/  IMAD R15, R217.reuse, R198, RZ ;  /* 0x000000c6d90f7224 */ /* 0x040fe200078e02ff */
[----:B------:R-:W-:Y:S01]  /*70d0*/  SHF.R.S32.HI R197, RZ, 0x18, R197 ;  /* 0x00000018ffc57819 */ /* 0x000fe200000114c5 */
[----:B------:R-:W-:Y:S01]  /*70e0*/  IMAD R153, R217, R153, RZ ;  /* 0x00000099d9997224 */ /* 0x000fe200078e02ff */
[----:B------:R-:W-:Y:S01]  /*70f0*/  SHF.R.S32.HI R198, RZ, 0x18, R227 ;  /* 0x00000018ffc67819 */ /* 0x000fe200000114e3 */
[----:B------:R-:W-:Y:S01]  /*7100*/  IMAD R15, R16, R219, R15 ;  /* 0x000000db100f7224 */ /* 0x000fe200078e020f */
[----:B------:R-:W-:Y:S01]  /*7110*/  PRMT R214, R243, 0x8880, RZ ;  /* 0x00008880f3d67816 */ /* 0x000fe200000000ff */
[C---:B------:R-:W-:Y:S01]  /*7120*/  IMAD R16, R217.reuse, R199, RZ ;  /* 0x000000c7d9107224 */ /* 0x040fe200078e02ff */
[----:B------:R-:W-:Y:S01]  /*7130*/  SHF.R.S32.HI R199, RZ, 0x18, R231 ;  /* 0x00000018ffc77819 */ /* 0x000fe200000114e7 */
[----:B------:R-:W-:Y:S01]  /*7140*/  IMAD R154, R217, R154, RZ ;  /* 0x0000009ad99a7224 */ /* 0x000fe200078e02ff */
[C---:B------:R-:W-:Y:S01]  /*7150*/  SHF.L.U32 R220, R243.reuse, 0x10, RZ ;  /* 0x00000010f3dc7819 */ /* 0x040fe200000006ff */
[----:B------:R-:W-:Y:S01]  /*7160*/  IMAD R16, R18, R219, R16 ;  /* 0x000000db12107224 */ /* 0x000fe200078e0210 */
[----:B------:R-:W-:Y:S01]  /*7170*/  SHF.L.U32 R218, R243, 0x8, RZ ;  /* 0x00000008f3da7819 */ /* 0x000fe200000006ff */
[----:B------:R-:W-:Y:S01]  /*7180*/  IMAD R18, R217, R201, RZ ;  /* 0x000000c9d9127224 */ /* 0x000fe200078e02ff */
[----:B------:R-:W-:Y:S01]  /*7190*/  SHF.L.U32 R201, R231, 0x10, RZ ;  /* 0x00000010e7c97819 */ /* 0x000fe200000006ff */
[-C--:B------:R-:W-:Y:S01]  /*71a0*/  IMAD R17, R19, R219.reuse, R17 ;  /* 0x000000db13117224 */ /* 0x080fe200078e0211 */
[C---:B------:R-:W-:Y:S01]  /*71b0*/  SHF.L.U32 R222, R246.reuse, 0x10, RZ ;  /* 0x00000010f6de7819 */ /* 0x040fe200000006ff */
[----:B------:R-:W-:Y:S01]  /*71c0*/  IMAD R19, R217, R202, RZ ;  /* 0x000000cad9137224 */ /* 0x000fe200078e02ff */
[----:B------:R-:W-:Y:S01]  /*71d0*/  SHF.L.U32 R223, R246, 0x8, RZ ;  /* 0x00000008f6df7819 */ /* 0x000fe200000006ff */
[----:B------:R-:W-:Y:S01]  /*71e0*/  IMAD R18, R20, R219, R18 ;  /* 0x000000db14127224 */ /* 0x000fe200078e0212 */
[----:B------:R-:W-:Y:S01]  /*71f0*/  PRMT R224, R247, 0x8880, RZ ;  /* 0x00008880f7e07816 */ /* 0x000fe200000000ff */
[----:B------:R-:W-:Y:S01]  /*7200*/  IMAD R20, R217, R203, RZ ;  /* 0x000000cbd9147224 */ /* 0x000fe200078e02ff */
[----:B------:R-:W-:Y:S01]  /*7210*/  SHF.L.U32 R221, R250, 0x10, RZ ;  /* 0x00000010fadd7819 */ /* 0x000fe200000006ff */
[-C--:B------:R-:W-:Y:S01]  /*7220*/  IMAD R19, R21, R219.reuse, R19 ;  /* 0x000000db15137224 */ /* 0x080fe200078e0213 */
[----:B------:R-:W1:Y:S01]  /*7230*/  S2UR UR6, SR_CgaCtaId ;  /* 0x00000000000679c3 */ /* 0x000e620000008800 */
[----:B------:R-:W-:Y:S01]  /*7240*/  IMAD R21, R217, R204, RZ ;  /* 0x000000ccd9157224 */ /* 0x000fe200078e02ff */
[----:B------:R-:W-:Y:S01]  /*7250*/  PRMT R204, R235, 0x8880, RZ ;  /* 0x00008880ebcc7816 */ /* 0x000fe200000000ff */
[-C--:B------:R-:W-:Y:S01]  /*7260*/  IMAD R20, R23, R219.reuse, R20 ;  /* 0x000000db17147224 */ /* 0x080fe200078e0214 */
[----:B------:R-:W-:Y:S01]  /*7270*/  BSSY.RECONVERGENT B0, `(.L_x_98) ;  /* 0x00003d5000007945 */ /* 0x000fe20003800200 */
[-C--:B------:R-:W-:Y:S02]  /*7280*/  IMAD R21, R184, R219.reuse, R21 ;  /* 0x000000dbb8157224 */ /* 0x080fe400078e0215 */
[----:B------:R-:W-:Y:S01]  /*7290*/  IMAD R23, R217, R206, RZ ;  /* 0x000000ced9177224 */ /* 0x000fe200078e02ff */
[C---:B------:R-:W-:Y:S01]  /*72a0*/  SHF.L.U32 R206, R238.reuse, 0x10, RZ ;  /* 0x00000010eece7819 */ /* 0x040fe200000006ff */
[----:B------:R-:W-:Y:S02]  /*72b0*/  IMAD R22, R185, R219, R22 ;  /* 0x000000dbb9167224 */ /* 0x000fe400078e0216 */
[----:B------:R-:W-:Y:S01]  /*72c0*/  IMAD R184, R217, R207, RZ ;  /* 0x000000cfd9b87224 */ /* 0x000fe200078e02ff */
[----:B------:R-:W-:Y:S01]  /*72d0*/  SHF.L.U32 R207, R238, 0x8, RZ ;  /* 0x00000008eecf7819 */ /* 0x000fe200000006ff */
[-C--:B------:R-:W-:Y:S01]  /*72e0*/  IMAD R23, R193, R219.reuse, R23 ;  /* 0x000000dbc1177224 */ /* 0x080fe200078e0217 */
[----:B------:R-:W-:Y:S01]  /*72f0*/  SHF.L.U32 R193, R226, 0x8, RZ ;  /* 0x00000008e2c17819 */ /* 0x000fe200000006ff */
[----:B------:R-:W-:Y:S01]  /*7300*/  IMAD R185, R217, R208, RZ ;  /* 0x000000d0d9b97224 */ /* 0x000fe200078e02ff */
[----:B------:R-:W-:Y:S01]  /*7310*/  SHF.L.U32 R208, R235, 0x8, RZ ;  /* 0x00000008ebd07819 */ /* 0x000fe200000006ff */
[-C--:B------:R-:W-:Y:S01]  /*7320*/  IMAD R184, R194, R219.reuse, R184 ;  /* 0x000000dbc2b87224 */ /* 0x080fe200078e02b8 */
[----:B------:R-:W-:Y:S01]  /*7330*/  SHF.R.S32.HI R193, RZ, 0x18, R193 ;  /* 0x00000018ffc17819 */ /* 0x000fe200000114c1 */
[-C--:B------:R-:W-:Y:S01]  /*7340*/  IMAD R185, R195, R219.reuse, R185 ;  /* 0x000000dbc3b97224 */ /* 0x080fe200078e02b9 */
[----:B------:R-:W-:Y:S01]  /*7350*/  SHF.R.S32.HI R194, RZ, 0x18, R226 ;  /* 0x00000018ffc27819 */ /* 0x000fe200000114e2 */
[-C--:B------:R-:W-:Y:S01]  /*7360*/  IMAD R186, R196, R219.reuse, R186 ;  /* 0x000000dbc4ba7224 */ /* 0x080fe200078e02ba */
[----:B------:R-:W-:Y:S01]  /*7370*/  SHF.L.U32 R196, R227, 0x10, RZ ;  /* 0x00000010e3c47819 */ /* 0x000fe200000006ff */
[----:B------:R-:W-:Y:S01]  /*7380*/  IMAD.SHL.U32 R202, R231, 0x100, RZ ;  /* 0x00000100e7ca7824 */ /* 0x000fe200078e00ff */
[----:B------:R-:W-:Y:S01]  /*7390*/  PRMT R195, R227, 0x8880, RZ ;  /* 0x00008880e3c37816 */ /* 0x000fe200000000ff */
[-C--:B------:R-:W-:Y:S01]  /*73a0*/  IMAD R187, R193, R219.reuse, R187 ;  /* 0x000000dbc1bb7224 */ /* 0x080fe200078e02bb */
[----:B------:R-:W-:Y:S01]  /*73b0*/  SHF.R.S32.HI R196, RZ, 0x18, R196 ;  /* 0x00000018ffc47819 */ /* 0x000fe200000114c4 */
[-C--:B------:R-:W-:Y:S01]  /*73c0*/  IMAD R188, R194, R219.reuse, R188 ;  /* 0x000000dbc2bc7224 */ /* 0x080fe200078e02bc */
[C---:B------:R-:W-:Y:S01]  /*73d0*/  SHF.L.U32 R194, R228.reuse, 0x10, RZ ;  /* 0x00000010e4c27819 */ /* 0x040fe200000006ff */
[-C--:B------:R-:W-:Y:S01]  /*73e0*/  IMAD R189, R195, R219.reuse, R189 ;  /* 0x000000dbc3bd7224 */ /* 0x080fe200078e02bd */
[----:B------:R-:W-:Y:S01]  /*73f0*/  PRMT R193, R228, 0x8880, RZ ;  /* 0x00008880e4c17816 */ /* 0x000fe200000000ff */
[-C--:B------:R-:W-:Y:S01]  /*7400*/  IMAD R190, R196, R219.reuse, R190 ;  /* 0x000000dbc4be7224 */ /* 0x080fe200078e02be */
[----:B------:R-:W-:Y:S01]  /*7410*/  SHF.L.U32 R195, R228, 0x8, RZ ;  /* 0x00000008e4c37819 */ /* 0x000fe200000006ff */
[-C--:B------:R-:W-:Y:S01]  /*7420*/  IMAD R191, R197, R219.reuse, R191 ;  /* 0x000000dbc5bf7224 */ /* 0x080fe200078e02bf */
[----:B------:R-:W-:Y:S01]  /*7430*/  SHF.R.S32.HI R194, RZ, 0x18, R194 ;  /* 0x00000018ffc27819 */ /* 0x000fe200000114c2 */
[-C--:B------:R-:W-:Y:S01]  /*7440*/  IMAD R192, R198, R219.reuse, R192 ;  /* 0x000000dbc6c07224 */ /* 0x080fe200078e02c0 */
[----:B------:R-:W-:Y:S01]  /*7450*/  SHF.R.S32.HI R195, RZ, 0x18, R195 ;  /* 0x00000018ffc37819 */ /* 0x000fe200000114c3 */
[-C--:B------:R-:W-:Y:S01]  /*7460*/  IMAD R152, R193, R219.reuse, R152 ;  /* 0x000000dbc1987224 */ /* 0x080fe200078e0298 */
[----:B------:R-:W-:Y:S01]  /*7470*/  SHF.R.S32.HI R193, RZ, 0x18, R228 ;  /* 0x00000018ffc17819 */ /* 0x000fe200000114e4 */
[----:B------:R-:W-:Y:S01]  /*7480*/  IMAD R153, R194, R219, R153 ;  /* 0x000000dbc2997224 */ /* 0x000fe200078e0299 */
[----:B------:R-:W-:Y:S01]  /*7490*/  PRMT R194, R229, 0x8880, RZ ;  /* 0x00008880e5c27816 */ /* 0x000fe200000000ff */
[----:B------:R-:W-:Y:S01]  /*74a0*/  IMAD R155, R217, R155, RZ ;  /* 0x0000009bd99b7224 */ /* 0x000fe200078e02ff */
[C---:B------:R-:W-:Y:S01]  /*74b0*/  SHF.L.U32 R196, R230.reuse, 0x10, RZ ;  /* 0x00000010e6c47819 */ /* 0x040fe200000006ff */
[-C--:B------:R-:W-:Y:S01]  /*74c0*/  IMAD R154, R195, R219.reuse, R154 ;  /* 0x000000dbc39a7224 */ /* 0x080fe200078e029a */
[----:B------:R-:W-:Y:S01]  /*74d0*/  SHF.L.U32 R195, R229, 0x10, RZ ;  /* 0x00000010e5c37819 */ /* 0x000fe200000006ff */
[----:B------:R-:W-:Y:S01]  /*74e0*/  IMAD R155, R193, R219, R155 ;  /* 0x000000dbc19b7224 */ /* 0x000fe200078e029b */
[----:B------:R-:W-:Y:S01]  /*74f0*/  SHF.L.U32 R197, R230, 0x8, RZ ;  /* 0x00000008e6c57819 */ /* 0x000fe200000006ff */
[----:B------:R-:W-:Y:S01]  /*7500*/  IMAD.SHL.U32 R193, R229, 0x100, RZ ;  /* 0x00000100e5c17824 */ /* 0x000fe200078e00ff */
[----:B------:R-:W-:Y:S01]  /*7510*/  SHF.R.S32.HI R195, RZ, 0x18, R195 ;  /* 0x00000018ffc37819 */ /* 0x000fe200000114c3 */
[C---:B------:R-:W-:Y:S01]  /*7520*/  IMAD R156, R217.reuse, R156, RZ ;  /* 0x0000009cd99c7224 */ /* 0x040fe200078e02ff */
[----:B------:R-:W-:Y:S01]  /*7530*/  SHF.R.S32.HI R196, RZ, 0x18, R196 ;  /* 0x00000018ffc47819 */ /* 0x000fe200000114c4 */
[C---:B------:R-:W-:Y:S01]  /*7540*/  IMAD R157, R217.reuse, R157, RZ ;  /* 0x0000009dd99d7224 */ /* 0x040fe200078e02ff */
[----:B------:R-:W-:Y:S01]  /*7550*/  SHF.R.S32.HI R193, RZ, 0x18, R193 ;  /* 0x00000018ffc17819 */ /* 0x000fe200000114c1 */
[-C--:B------:R-:W-:Y:S01]  /*7560*/  IMAD R156, R194, R219.reuse, R156 ;  /* 0x000000dbc29c7224 */ /* 0x080fe200078e029c */
[----:B------:R-:W-:Y:S01]  /*7570*/  SHF.R.S32.HI R194, RZ, 0x18, R229 ;  /* 0x00000018ffc27819 */ /* 0x000fe200000114e5 */
[----:B------:R-:W-:Y:S01]  /*7580*/  IMAD R158, R217, R158, RZ ;  /* 0x0000009ed99e7224 */ /* 0x000fe200078e02ff */
[----:B------:R-:W-:Y:S01]  /*7590*/  SHF.R.S32.HI R197, RZ, 0x18, R197 ;  /* 0x00000018ffc57819 */ /* 0x000fe200000114c5 */
[----:B------:R-:W-:Y:S01]  /*75a0*/  IMAD R157, R195, R219, R157 ;  /* 0x000000dbc39d7224 */ /* 0x000fe200078e029d */
[----:B------:R-:W-:Y:S01]  /*75b0*/  PRMT R195, R230, 0x8880, RZ ;  /* 0x00008880e6c37816 */ /* 0x000fe200000000ff */
[----:B------:R-:W-:Y:S01]  /*75c0*/  IMAD R159, R217, R159, RZ ;  /* 0x0000009fd99f7224 */ /* 0x000fe200078e02ff */
[----:B------:R-:W-:Y:S01]  /*75d0*/  SHF.R.S32.HI R198, RZ, 0x18, R230 ;  /* 0x00000018ffc67819 */ /* 0x000fe200000114e6 */
[----:B------:R-:W-:Y:S01]  /*75e0*/  IMAD R158, R193, R219, R158 ;  /* 0x000000dbc19e7224 */ /* 0x000fe200078e029e */
[----:B------:R-:W-:Y:S01]  /*75f0*/  MOV R193, R200 ;  /* 0x000000c800c17202 */ /* 0x000fe20000000f00 */
[----:B------:R-:W-:Y:S01]  /*7600*/  IMAD R160, R217, R160, RZ ;  /* 0x000000a0d9a07224 */ /* 0x000fe200078e02ff */
[----:B------:R-:W-:Y:S01]  /*7610*/  SHF.L.U32 R200, R233, 0x8, RZ ;  /* 0x00000008e9c87819 */ /* 0x000fe200000006ff */
[----:B------:R-:W-:Y:S01]  /*7620*/  IMAD R161, R217, R161, RZ ;  /* 0x000000a1d9a17224 */ /* 0x000fe200078e02ff */
[----:B------:R-:W-:Y:S01]  /*7630*/  SHF.L.U32 R226, R250, 0x8, RZ ;  /* 0x00000008fae27819 */ /* 0x000fe200000006ff */
[-C--:B------:R-:W-:Y:S01]  /*7640*/  IMAD R159, R194, R219.reuse, R159 ;  /* 0x000000dbc29f7224 */ /* 0x080fe200078e029f */
[----:B------:R-:W-:Y:S01]  /*7650*/  SHF.R.S32.HI R194, RZ, 0x18, R201 ;  /* 0x00000018ffc27819 */ /* 0x000fe200000114c9 */
[-C--:B------:R-:W-:Y:S01]  /*7660*/  IMAD R160, R195, R219.reuse, R160 ;  /* 0x000000dbc3a07224 */ /* 0x080fe200078e02a0 */
[----:B------:R-:W-:Y:S01]  /*7670*/  SHF.R.S32.HI R195, RZ, 0x18, R202 ;  /* 0x00000018ffc37819 */ /* 0x000fe200000114ca */
[C---:B------:R-:W-:Y:S01]  /*7680*/  IMAD R162, R217.reuse, R162, RZ ;  /* 0x000000a2d9a27224 */ /* 0x040fe200078e02ff */
[----:B------:R-:W-:Y:S01]  /*7690*/  PRMT R201, R234, 0x8880, RZ ;  /* 0x00008880eac97816 */ /* 0x000fe200000000ff */
[----:B------:R-:W-:Y:S01]  /*76a0*/  IMAD R161, R196, R219, R161 ;  /* 0x000000dbc4a17224 */ /* 0x000fe200078e02a1 */
[----:B------:R-:W-:Y:S01]  /*76b0*/  PRMT R196, R232, 0x8880, RZ ;  /* 0x00008880e8c47816 */ /* 0x000fe200000000ff */
[----:B------:R-:W-:Y:S01]  /*76c0*/  IMAD R163, R217, R163, RZ ;  /* 0x000000a3d9a37224 */ /* 0x000fe200078e02ff */
[----:B------:R-:W-:Y:S01]  /*76d0*/  SHF.L.U32 R202, R234, 0x10, RZ ;  /* 0x00000010eaca7819 */ /* 0x000fe200000006ff */
[-C--:B------:R-:W-:Y:S01]  /*76e0*/  IMAD R162, R197, R219.reuse, R162 ;  /* 0x000000dbc5a27224 */ /* 0x080fe200078e02a2 */
[----:B------:R-:W-:Y:S01]  /*76f0*/  SHF.L.U32 R197, R232, 0x10, RZ ;  /* 0x00000010e8c57819 */ /* 0x000fe200000006ff */
[----:B------:R-:W-:Y:S01]  /*7700*/  IMAD R164, R217, R164, RZ ;  /* 0x000000a4d9a47224 */ /* 0x000fe200078e02ff */
[----:B------:R-:W-:Y:S01]  /*7710*/  PRMT R227, R251, 0x8880, RZ ;  /* 0x00008880fbe37816 */ /* 0x000fe200000000ff */
[----:B------:R-:W-:Y:S01]  /*7720*/  IMAD R163, R198, R219, R163 ;  /* 0x000000dbc6a37224 */ /* 0x000fe200078e02a3 */
[----:B------:R-:W-:Y:S01]  /*7730*/  SHF.R.S32.HI R198, RZ, 0x18, R234 ;  /* 0x00000018ffc67819 */ /* 0x000fe200000114ea */
[----:B------:R-:W-:Y:S01]  /*7740*/  IMAD R165, R217, R165, RZ ;  /* 0x000000a5d9a57224 */ /* 0x000fe200078e02ff */
[----:B------:R-:W-:Y:S01]  /*7750*/  SHF.L.U32 R228, R251, 0x10, RZ ;  /* 0x00000010fbe47819 */ /* 0x000fe200000006ff */
[-C--:B------:R-:W-:Y:S01]  /*7760*/  IMAD R164, R193, R219.reuse, R164 ;  /* 0x000000dbc1a47224 */ /* 0x080fe200078e02a4 */
[----:B------:R-:W-:Y:S01]  /*7770*/  MOV R193, R196 ;  /* 0x000000c400c17202 */ /* 0x000fe20000000f00 */
[C---:B------:R-:W-:Y:S01]  /*7780*/  IMAD R166, R217.reuse, R166, RZ ;  /* 0x000000a6d9a67224 */ /* 0x040fe200078e02ff */
[----:B------:R-:W-:Y:S01]  /*7790*/  SHF.R.S32.HI R196, RZ, 0x18, R197 ;  /* 0x00000018ffc47819 */ /* 0x000fe200000114c5 */
[----:B------:R-:W-:Y:S01]  /*77a0*/  IMAD R165, R194, R219, R165 ;  /* 0x000000dbc2a57224 */ /* 0x000fe200078e02a5 */
[----:B------:R-:W-:Y:S01]  /*77b0*/  SHF.R.S32.HI R194, RZ, 0x18, R232 ;  /* 0x00000018ffc27819 */ /* 0x000fe200000114e8 */
[----:B------:R-:W-:Y:S01]  /*77c0*/  IMAD R167, R217, R167, RZ ;  /* 0x000000a7d9a77224 */ /* 0x000fe200078e02ff */
[----:B------:R-:W-:Y:S01]  /*77d0*/  SHF.R.S32.HI R197, RZ, 0x18, R233 ;  /* 0x00000018ffc57819 */ /* 0x000fe200000114e9 */
[-C--:B------:R-:W-:Y:S01]  /*77e0*/  IMAD R166, R195, R219.reuse, R166 ;  /* 0x000000dbc3a67224 */ /* 0x080fe200078e02a6 */
[----:B------:R-:W-:Y:S01]  /*77f0*/  PRMT R195, R233, 0x8880, RZ ;  /* 0x00008880e9c37816 */ /* 0x000fe200000000ff */
[----:B------:R-:W-:Y:S01]  /*7800*/  IMAD R168, R217, R168, RZ ;  /* 0x000000a8d9a87224 */ /* 0x000fe200078e02ff */
[----:B------:R-:W3:Y:S01]  /*7810*/  LDL.LU R230, [R1+0x8] ;  /* 0x0000080001e67983 */ /* 0x000ee20000300800 */
[-C--:B------:R-:W-:Y:S01]  /*7820*/  IMAD R167, R199, R219.reuse, R167 ;  /* 0x000000dbc7a77224 */ /* 0x080fe200078e02a7 */
[----:B------:R-:W-:Y:S01]  /*7830*/  SHF.R.S32.HI R199, RZ, 0x18, R235 ;  /* 0x00000018ffc77819 */ /* 0x000fe200000114eb */
[----:B------:R-:W-:Y:S01]  /*7840*/  IMAD R168, R193, R219, R168 ;  /* 0x000000dbc1a87224 */ /* 0x000fe200078e02a8 */
[----:B------:R-:W4:Y:S01]  /*7850*/  LDL.LU R231, [R1+0x4] ;  /* 0x0000040001e77983 */ /* 0x000f220000300800 */
[----:B------:R-:W-:Y:S02]  /*7860*/  IMAD.SHL.U32 R193, R232, 0x100, RZ ;  /* 0x00000100e8c17824 */ /* 0x000fe400078e00ff */
[----:B------:R-:W-:Y:S01]  /*7870*/  IMAD R169, R217, R169, RZ ;  /* 0x000000a9d9a97224 */ /* 0x000fe200078e02ff */
[----:B------:R-:W5:Y:S01]  /*7880*/  LDL.LU R232, [R1] ;  /* 0x0000000001e87983 */ /* 0x000f620000300800 */
[----:B------:R-:W-:Y:S01]  /*7890*/  IMAD.SHL.U32 R203, R234, 0x100, RZ ;  /* 0x00000100eacb7824 */ /* 0x000fe200078e00ff */
[----:B------:R-:W-:Y:S01]  /*78a0*/  SHF.R.S32.HI R193, RZ, 0x18, R193 ;  /* 0x00000018ffc17819 */ /* 0x000fe200000114c1 */
[----:B------:R-:W-:Y:S01]  /*78b0*/  IMAD R169, R196, R219, R169 ;  /* 0x000000dbc4a97224 */ /* 0x000fe200078e02a9 */
[----:B------:R-:W-:Y:S01]  /*78c0*/  SHF.L.U32 R196, R233, 0x10, RZ ;  /* 0x00000010e9c47819 */ /* 0x000fe200000006ff */
[----:B------:R-:W-:Y:S01]  /*78d0*/  IMAD R170, R217, R170, RZ ;  /* 0x000000aad9aa7224 */ /* 0x000fe200078e02ff */
[----:B------:R-:W-:Y:S01]  /*78e0*/  SHF.L.U32 R233, R247, 0x8, RZ ;  /* 0x00000008f7e97819 */ /* 0x000fe200000006ff */
[----:B------:R-:W-:Y:S01]  /*78f0*/  IMAD R171, R217, R171, RZ ;  /* 0x000000abd9ab7224 */ /* 0x000fe200078e02ff */
[----:B------:R-:W-:Y:S01]  /*7900*/  SHF.R.S32.HI R196, RZ, 0x18, R196 ;  /* 0x00000018ffc47819 */ /* 0x000fe200000114c4 */
[-C--:B------:R-:W-:Y:S01]  /*7910*/  IMAD R170, R193, R219.reuse, R170 ;  /* 0x000000dbc1aa7224 */ /* 0x080fe200078e02aa */
[----:B------:R-:W-:Y:S01]  /*7920*/  SHF.R.S32.HI R193, RZ, 0x18, R200 ;  /* 0x00000018ffc17819 */ /* 0x000fe200000114c8 */
[C---:B------:R-:W-:Y:S01]  /*7930*/  IMAD R172, R217.reuse, R172, RZ ;  /* 0x000000acd9ac7224 */ /* 0x040fe200078e02ff */
[----:B------:R-:W-:Y:S01]  /*7940*/  SHF.R.S32.HI R200, RZ, 0x18, R239 ;  /* 0x00000018ffc87819 */ /* 0x000fe200000114ef */
[----:B------:R-:W-:Y:S01]  /*7950*/  IMAD R171, R194, R219, R171 ;  /* 0x000000dbc2ab7224 */ /* 0x000fe200078e02ab */
[----:B------:R-:W-:Y:S01]  /*7960*/  MOV R194, R201 ;  /* 0x000000c900c27202 */ /* 0x000fe20000000f00 */
[----:B------:R-:W-:Y:S01]  /*7970*/  IMAD R173, R217, R173, RZ ;  /* 0x000000add9ad7224 */ /* 0x000fe200078e02ff */
[----:B------:R-:W-:Y:S01]  /*7980*/  SHF.L.U32 R201, R236, 0x8, RZ ;  /* 0x00000008ecc97819 */ /* 0x000fe200000006ff */
[-C--:B------:R-:W-:Y:S01]  /*7990*/  IMAD R172, R195, R219.reuse, R172 ;  /* 0x000000dbc3ac7224 */ /* 0x080fe200078e02ac */
[----:B------:R-:W-:Y:S01]  /*79a0*/  SHF.R.S32.HI R195, RZ, 0x18, R203 ;  /* 0x00000018ffc37819 */ /* 0x000fe200000114cb */
[----:B------:R-:W-:Y:S01]  /*79b0*/  IMAD R174, R217, R174, RZ ;  /* 0x000000aed9ae7224 */ /* 0x000fe200078e02ff */
[----:B------:R-:W-:Y:S01]  /*79c0*/  SHF.L.U32 R203, R237, 0x10, RZ ;  /* 0x00000010edcb7819 */ /* 0x000fe200000006ff */
[----:B------:R-:W-:Y:S01]  /*79d0*/  IMAD R173, R196, R219, R173 ;  /* 0x000000dbc4ad7224 */ /* 0x000fe200078e02ad */
[----:B------:R-:W-:Y:S01]  /*79e0*/  SHF.R.S32.HI R196, RZ, 0x18, R205 ;  /* 0x00000018ffc47819 */ /* 0x000fe200000114cd */
[----:B------:R-:W-:Y:S01]  /*79f0*/  IMAD R175, R217, R175, RZ ;  /* 0x000000afd9af7224 */ /* 0x000fe200078e02ff */
[----:B------:R-:W-:Y:S01]  /*7a00*/  PRMT R205, R238, 0x8880, RZ ;  /* 0x00008880eecd7816 */ /* 0x000fe200000000ff */
[-C--:B------:R-:W-:Y:S01]  /*7a10*/  IMAD R174, R193, R219.reuse, R174 ;  /* 0x000000dbc1ae7224 */ /* 0x080fe200078e02ae */
[----:B------:R-:W-:Y:S01]  /*7a20*/  SHF.R.S32.HI R193, RZ, 0x18, R202 ;  /* 0x00000018ffc17819 */ /* 0x000fe200000114ca */
[----:B------:R-:W-:Y:S01]  /*7a30*/  IMAD R176, R217, R176, RZ ;  /* 0x000000b0d9b07224 */ /* 0x000fe200078e02ff */
[----:B------:R-:W-:Y:S01]  /*7a40*/  PRMT R202, R237, 0x8880, RZ ;  /* 0x00008880edca7816 */ /* 0x000fe200000000ff */
[----:B------:R-:W-:Y:S01]  /*7a50*/  IMAD R175, R197, R219, R175 ;  /* 0x000000dbc5af7224 */ /* 0x000fe200078e02af */
[----:B------:R-:W-:Y:S01]  /*7a60*/  SHF.R.S32.HI R197, RZ, 0x18, R237 ;  /* 0x00000018ffc57819 */ /* 0x000fe200000114ed */
[C---:B------:R-:W-:Y:S02]  /*7a70*/  IMAD R177, R217.reuse, R177, RZ ;  /* 0x000000b1d9b17224 */ /* 0x040fe400078e02ff */
[-C--:B------:R-:W-:Y:S02]  /*7a80*/  IMAD R176, R194, R219.reuse, R176 ;  /* 0x000000dbc2b07224 */ /* 0x080fe400078e02b0 */
[----:B------:R-:W-:Y:S02]  /*7a90*/  IMAD R178, R217, R178, RZ ;  /* 0x000000b2d9b27224 */ /* 0x000fe400078e02ff */
[----:B------:R-:W-:Y:S01]  /*7aa0*/  IMAD R177, R193, R219, R177 ;  /* 0x000000dbc1b17224 */ /* 0x000fe200078e02b1 */
[----:B------:R-:W-:Y:S01]  /*7ab0*/  SHF.R.S32.HI R193, RZ, 0x18, R208 ;  /* 0x00000018ffc17819 */ /* 0x000fe200000114d0 */
[----:B------:R-:W-:Y:S01]  /*7ac0*/  IMAD R179, R217, R179, RZ ;  /* 0x000000b3d9b37224 */ /* 0x000fe200078e02ff */
[----:B------:R-:W-:Y:S01]  /*7ad0*/  SHF.L.U32 R208, R241, 0x8, RZ ;  /* 0x00000008f1d07819 */ /* 0x000fe200000006ff */
[-C--:B------:R-:W-:Y:S01]  /*7ae0*/  IMAD R178, R195, R219.reuse, R178 ;  /* 0x000000dbc3b27224 */ /* 0x080fe200078e02b2 */
[----:B------:R-:W-:Y:S01]  /*7af0*/  SHF.L.U32 R195, R236, 0x10, RZ ;  /* 0x00000010ecc37819 */ /* 0x000fe200000006ff */
[C---:B------:R-:W-:Y:S02]  /*7b00*/  IMAD R180, R217.reuse, R180, RZ ;  /* 0x000000b4d9b47224 */ /* 0x040fe400078e02ff */
[----:B------:R-:W-:Y:S01]  /*7b10*/  IMAD.MOV.U32 R194, RZ, RZ, R204 ;  /* 0x000000ffffc27224 */ /* 0x000fe200078e00cc */
[----:B------:R-:W-:Y:S01]  /*7b20*/  SHF.R.S32.HI R195, RZ, 0x18, R195 ;  /* 0x00000018ffc37819 */ /* 0x000fe200000114c3 */
[----:B------:R-:W-:Y:S01]  /*7b30*/  IMAD R179, R198, R219, R179 ;  /* 0x000000dbc6b37224 */ /* 0x000fe200078e02b3 */
[----:B------:R-:W-:Y:S01]  /*7b40*/  SHF.R.S32.HI R198, RZ, 0x18, R238 ;  /* 0x00000018ffc67819 */ /* 0x000fe200000114ee */
[C---:B------:R-:W-:Y:S02]  /*7b50*/  IMAD R181, R217.reuse, R181, RZ ;  /* 0x000000b5d9b57224 */ /* 0x040fe400078e02ff */
[C---:B------:R-:W-:Y:S02]  /*7b60*/  IMAD R182, R217.reuse, R182, RZ ;  /* 0x000000b6d9b67224 */ /* 0x040fe400078e02ff */
[-C--:B------:R-:W-:Y:S01]  /*7b70*/  IMAD R180, R194, R219.reuse, R180 ;  /* 0x000000dbc2b47224 */ /* 0x080fe200078e02b4 */
[----:B------:R-:W-:Y:S01]  /*7b80*/  PRMT R194, R236, 0x8880, RZ ;  /* 0x00008880ecc27816 */ /* 0x000fe200000000ff */
[----:B------:R-:W-:Y:S01]  /*7b90*/  IMAD R181, R196, R219, R181 ;  /* 0x000000dbc4b57224 */ /* 0x000fe200078e02b5 */
[----:B------:R-:W-:Y:S01]  /*7ba0*/  SHF.R.S32.HI R196, RZ, 0x18, R236 ;  /* 0x00000018ffc47819 */ /* 0x000fe200000114ec */
[----:B------:R-:W-:Y:S02]  /*7bb0*/  IMAD R183, R217, R183, RZ ;  /* 0x000000b7d9b77224 */ /* 0x000fe400078e02ff */
[-C--:B------:R-:W-:Y:S01]  /*7bc0*/  IMAD R182, R193, R219.reuse, R182 ;  /* 0x000000dbc1b67224 */ /* 0x080fe200078e02b6 */
[----:B------:R-:W-:Y:S01]  /*7bd0*/  SHF.R.S32.HI R193, RZ, 0x18, R201 ;  /* 0x00000018ffc17819 */ /* 0x000fe200000114c9 */
[----:B------:R-:W-:Y:S01]  /*7be0*/  IMAD R120, R217, R120, RZ ;  /* 0x00000078d9787224 */ /* 0x000fe200078e02ff */
[----:B------:R-:W-:Y:S01]  /*7bf0*/  SHF.R.S32.HI R201, RZ, 0x18, R242 ;  /* 0x00000018ffc97819 */ /* 0x000fe200000114f2 */
[----:B------:R-:W-:Y:S01]  /*7c00*/  IMAD R183, R199, R219, R183 ;  /* 0x000000dbc7b77224 */ /* 0x000fe200078e02b7 */
[----:B------:R-:W-:Y:S01]  /*7c10*/  SHF.R.S32.HI R199, RZ, 0x18, R241 ;  /* 0x00000018ffc77819 */ /* 0x000fe200000114f1 */
[C---:B------:R-:W-:Y:S02]  /*7c20*/  IMAD R121, R217.reuse, R121, RZ ;  /* 0x00000079d9797224 */ /* 0x040fe400078e02ff */
[-C--:B------:R-:W-:Y:S01]  /*7c30*/  IMAD R120, R194, R219.reuse, R120 ;  /* 0x000000dbc2787224 */ /* 0x080fe200078e0278 */
[----:B------:R-:W-:Y:S01]  /*7c40*/  MOV R194, R202 ;  /* 0x000000ca00c27202 */ /* 0x000fe20000000f00 */
[----:B------:R-:W-:Y:S01]  /*7c50*/  IMAD R122, R217, R122, RZ ;  /* 0x0000007ad97a7224 */ /* 0x000fe200078e02ff */
[----:B------:R-:W-:Y:S01]  /*7c60*/  SHF.R.S32.HI R202, RZ, 0x18, R243 ;  /* 0x00000018ffca7819 */ /* 0x000fe200000114f3 */
[----:B------:R-:W-:Y:S02]  /*7c70*/  IMAD.SHL.U32 R204, R237, 0x100, RZ ;  /* 0x00000100edcc7824 */ /* 0x000fe400078e00ff */
[----:B------:R-:W-:Y:S02]  /*7c80*/  IMAD R121, R195, R219, R121 ;  /* 0x000000dbc3797224 */ /* 0x000fe400078e0279 */
[C---:B------:R-:W-:Y:S01]  /*7c90*/  IMAD R123, R217.reuse, R123, RZ ;  /* 0x0000007bd97b7224 */ /* 0x040fe200078e02ff */
[----:B------:R-:W-:Y:S01]  /*7ca0*/  SHF.R.S32.HI R195, RZ, 0x18, R204 ;  /* 0x00000018ffc37819 */ /* 0x000fe200000114cc */
[----:B------:R-:W-:Y:S02]  /*7cb0*/  IMAD R124, R217, R124, RZ ;  /* 0x0000007cd97c7224 */ /* 0x000fe400078e02ff */
[----:B------:R-:W-:Y:S01]  /*7cc0*/  IMAD R122, R193, R219, R122 ;  /* 0x000000dbc17a7224 */ /* 0x000fe200078e027a */
[----:B------:R-:W-:Y:S01]  /*7cd0*/  SHF.R.S32.HI R193, RZ, 0x18, R203 ;  /* 0x00000018ffc17819 */ /* 0x000fe200000114cb */
[C---:B------:R-:W-:Y:S01]  /*7ce0*/  IMAD R125, R217.reuse, R125, RZ ;  /* 0x0000007dd97d7224 */ /* 0x040fe200078e02ff */
[----:B------:R-:W-:Y:S01]  /*7cf0*/  SHF.L.U32 R203, R240, 0x10, RZ ;  /* 0x00000010f0cb7819 */ /* 0x000fe200000006ff */
[-C--:B------:R-:W-:Y:S01]  /*7d00*/  IMAD R123, R196, R219.reuse, R123 ;  /* 0x000000dbc47b7224 */ /* 0x080fe200078e027b */
[----:B------:R-:W-:Y:S01]  /*7d10*/  SHF.R.S32.HI R196, RZ, 0x18, R206 ;  /* 0x00000018ffc47819 */ /* 0x000fe200000114ce */
[----:B------:R-:W-:Y:S01]  /*7d20*/  IMAD R124, R194, R219, R124 ;  /* 0x000000dbc27c7224 */ /* 0x000fe200078e027c */
[----:B------:R-:W-:Y:S01]  /*7d30*/  MOV R194, R205 ;  /* 0x000000cd00c27202 */ /* 0x000fe20000000f00 */
[----:B------:R-:W-:Y:S01]  /*7d40*/  IMAD R126, R217, R126, RZ ;  /* 0x0000007ed97e7224 */ /* 0x000fe200078e02ff */
[----:B------:R-:W-:Y:S01]  /*7d50*/  PRMT R205, R241, 0x8880, RZ ;  /* 0x00008880f1cd7816 */ /* 0x000fe200000000ff */
[----:B------:R-:W-:Y:S01]  /*7d60*/  IMAD R125, R193, R219, R125 ;  /* 0x000000dbc17d7224 */ /* 0x000fe200078e027d */
[----:B------:R-:W-:Y:S01]  /*7d70*/  SHF.R.S32.HI R193, RZ, 0x18, R207 ;  /* 0x00000018ffc17819 */ /* 0x000fe200000114cf */
[----:B------:R-:W-:Y:S01]  /*7d80*/  IMAD R127, R217, R127, RZ ;  /* 0x0000007fd97f7224 */ /* 0x000fe200078e02ff */
[----:B------:R-:W-:Y:S01]  /*7d90*/  SHF.L.U32 R206, R241, 0x10, RZ ;  /* 0x00000010f1ce7819 */ /* 0x000fe200000006ff */
[----:B------:R-:W-:Y:S02]  /*7da0*/  IMAD R128, R217, R128, RZ ;  /* 0x00000080d9807224 */ /* 0x000fe400078e02ff */
[----:B------:R-:W-:Y:S01]  /*7db0*/  IMAD R126, R195, R219, R126 ;  /* 0x000000dbc37e7224 */ /* 0x000fe200078e027e */
[----:B------:R-:W-:Y:S01]  /*7dc0*/  SHF.R.S32.HI R195, RZ, 0x18, R213 ;  /* 0x00000018ffc37819 */ /* 0x000fe200000114d5 */
[----:B------:R-:W-:Y:S01]  /*7dd0*/  IMAD R129, R217, R129, RZ ;  /* 0x00000081d9817224 */ /* 0x000fe200078e02ff */
[----:B------:R-:W-:Y:S01]  /*7de0*/  PRMT R213, R246, 0x8880, RZ ;  /* 0x00008880f6d57816 */ /* 0x000fe200000000ff */
[-C--:B------:R-:W-:Y:S01]  /*7df0*/  IMAD R127, R197, R219.reuse, R127 ;  /* 0x000000dbc57f7224 */ /* 0x080fe200078e027f */
[----:B------:R-:W-:Y:S01]  /*7e00*/  PRMT R197, R240, 0x8880, RZ ;  /* 0x00008880f0c57816 */ /* 0x000fe200000000ff */
[-C--:B------:R-:W-:Y:S01]  /*7e10*/  IMAD R128, R194, R219.reuse, R128 ;  /* 0x000000dbc2807224 */ /* 0x080fe200078e0280 */
[----:B------:R-:W-:Y:S01]  /*7e20*/  MOV R194, R212 ;  /* 0x000000d400c27202 */ /* 0x000fe20000000f00 */
[----:B------:R-:W-:Y:S01]  /*7e30*/  IMAD R130, R217, R130, RZ ;  /* 0x00000082d9827224 */ /* 0x000fe200078e02ff */
[----:B------:R-:W-:Y:S01]  /*7e40*/  SHF.L.U32 R212, R245, 0x8, RZ ;  /* 0x00000008f5d47819 */ /* 0x000fe200000006ff */
[----:B------:R-:W-:Y:S01]  /*7e50*/  IMAD R129, R196, R219, R129 ;  /* 0x000000dbc4817224 */ /* 0x000fe200078e0281 */
[----:B------:R-:W-:Y:S01]  /*7e60*/  SHF.R.S32.HI R196, RZ, 0x18, R240 ;  /* 0x00000018ffc47819 */ /* 0x000fe200000114f0 */
[----:B------:R-:W-:Y:S02]  /*7e70*/  IMAD.SHL.U32 R215, R239, 0x100, RZ ;  /* 0x00000100efd77824 */ /* 0x000fe400078e00ff */
[C---:B------:R-:W-:Y:S02]  /*7e80*/  IMAD R131, R217.reuse, R131, RZ ;  /* 0x00000083d9837224 */ /* 0x040fe400078e02ff */
[----:B------:R-:W-:Y:S02]  /*7e90*/  IMAD R132, R217, R132, RZ ;  /* 0x00000084d9847224 */ /* 0x000fe400078e02ff */
[----:B------:R-:W-:Y:S01]  /*7ea0*/  IMAD R130, R193, R219, R130 ;  /* 0x000000dbc1827224 */ /* 0x000fe200078e0282 */
[----:B------:R-:W-:Y:S01]  /*7eb0*/  SHF.R.S32.HI R193, RZ, 0x18, R215 ;  /* 0x00000018ffc17819 */ /* 0x000fe200000114d7 */
[----:B------:R-:W-:Y:S01]  /*7ec0*/  IMAD R133, R217, R133, RZ ;  /* 0x00000085d9857224 */ /* 0x000fe200078e02ff */
[----:B------:R-:W-:Y:S01]  /*7ed0*/  SHF.L.U32 R215, R249, 0x10, RZ ;  /* 0x00000010f9d77819 */ /* 0x000fe200000006ff */
[-C--:B------:R-:W-:Y:S01]  /*7ee0*/  IMAD R131, R198, R219.reuse, R131 ;  /* 0x000000dbc6837224 */ /* 0x080fe200078e0283 */
[----:B------:R-:W-:Y:S01]  /*7ef0*/  SHF.R.S32.HI R198, RZ, 0x18, R245 ;  /* 0x00000018ffc67819 */ /* 0x000fe200000114f5 */
[-C--:B------:R-:W-:Y:S02]  /*7f00*/  IMAD R132, R194, R219.reuse, R132 ;  /* 0x000000dbc2847224 */ /* 0x080fe400078e0284 */
[----:B------:R-:W-:Y:S02]  /*7f10*/  IMAD R134, R217, R134, RZ ;  /* 0x00000086d9867224 */ /* 0x000fe400078e02ff */
[----:B------:R-:W-:Y:S02]  /*7f20*/  IMAD.SHL.U32 R204, R240, 0x100, RZ ;  /* 0x00000100f0cc7824 */ /* 0x000fe400078e00ff */
[----:B------:R-:W-:Y:S02]  /*7f30*/  IMAD R133, R195, R219, R133 ;  /* 0x000000dbc3857224 */ /* 0x000fe400078e0285 */
[C---:B------:R-:W-:Y:S01]  /*7f40*/  IMAD R135, R217.reuse, R135, RZ ;  /* 0x00000087d9877224 */ /* 0x040fe200078e02ff */
[----:B------:R-:W-:Y:S01]  /*7f50*/  SHF.R.S32.HI R195, RZ, 0x18, R204 ;  /* 0x00000018ffc37819 */ /* 0x000fe200000114cc */
[----:B------:R-:W-:Y:S01]  /*7f60*/  IMAD R136, R217, R136, RZ ;  /* 0x00000088d9887224 */ /* 0x000fe200078e02ff */
[----:B------:R-:W-:Y:S01]  /*7f70*/  SHF.L.U32 R204, R244, 0x10, RZ ;  /* 0x00000010f4cc7819 */ /* 0x000fe200000006ff */
[----:B------:R-:W-:Y:S01]  /*7f80*/  IMAD.MOV.U32 R194, RZ, RZ, R197 ;  /* 0x000000ffffc27224 */ /* 0x000fe200078e00c5 */
[----:B------:R-:W-:Y:S01]  /*7f90*/  SHF.R.S32.HI R197, RZ, 0x18, R206 ;  /* 0x00000018ffc57819 */ /* 0x000fe200000114ce */
[----:B------:R-:W-:Y:S01]  /*7fa0*/  IMAD R134, R193, R219, R134 ;  /* 0x000000dbc1867224 */ /* 0x000fe200078e0286 */
[----:B------:R-:W-:Y:S01]  /*7fb0*/  SHF.R.S32.HI R193, RZ, 0x18, R203 ;  /* 0x00000018ffc17819 */ /* 0x000fe200000114cb */
[----:B------:R-:W-:Y:S01]  /*7fc0*/  IMAD R137, R217, R137, RZ ;  /* 0x00000089d9897224 */ /* 0x000fe200078e02ff */
[----:B------:R-:W-:Y:S01]  /*7fd0*/  PRMT R206, R245, 0x8880, RZ ;  /* 0x00008880f5ce7816 */ /* 0x000fe200000000ff */
[-C--:B------:R-:W-:Y:S01]  /*7fe0*/  IMAD R135, R200, R219.reuse, R135 ;  /* 0x000000dbc8877224 */ /* 0x080fe200078e0287 */
[----:B------:R-:W-:Y:S01]  /*7ff0*/  SHF.R.S32.HI R200, RZ, 0x18, R246 ;  /* 0x00000018ffc87819 */ /* 0x000fe200000114f6 */
[----:B------:R-:W-:Y:S01]  /*8000*/  IMAD R136, R194, R219, R136 ;  /* 0x000000dbc2887224 */ /* 0x000fe200078e0288 */
[----:B------:R-:W-:Y:S01]  /*8010*/  MOV R194, R205 ;  /* 0x000000cd00c27202 */ /* 0x000fe20000000f00 */
        /* <DEDUP_REMOVED lines=8> */
[----:B------:R-:W-:Y:S01]  /*80a0*/  IMAD R139, R196, R219, R139 ;  /* 0x000000dbc48b7224 */ /* 0x000fe200078e028b */
[----:B------:R-:W-:Y:S01]  /*80b0*/  PRMT R196, R244, 0x8880, RZ ;  /* 0x00008880f4c47816 */ /* 0x000fe200000000ff */
[C---:B------:R-:W-:Y:S01]  /*80c0*/  IMAD R140, R217.reuse, R140, RZ ;  /* 0x0000008cd98c7224 */ /* 0x040fe200078e02ff */
[----:B------:R-:W-:Y:S01]  /*80d0*/  SHF.R.S32.HI R203, RZ, 0x18, R247 ;  /* 0x00000018ffcb7819 */ /* 0x000fe200000114f7 */
[C---:B------:R-:W-:Y:S01]  /*80e0*/  IMAD R141, R217.reuse, R141, RZ ;  /* 0x0000008dd98d7224 */ /* 0x040fe200078e02ff */
[----:B------:R-:W-:Y:S01]  /*80f0*/  SHF.L.U32 R210, R248, 0x8, RZ ;  /* 0x00000008f8d27819 */ /* 0x000fe200000006ff */
[----:B------:R-:W-:Y:S01]  /*8100*/  STL.64 [R1+0x70], R138 ;  /* 0x0000708a01007387 */ /* 0x000fe20000100a00 */
[----:B------:R-:W-:Y:S01]  /*8110*/  IMAD R140, R194, R219, R140 ;  /* 0x000000dbc28c7224 */ /* 0x000fe200078e028c */
[----:B------:R-:W-:Y:S01]  /*8120*/  MOV R194, R209 ;  /* 0x000000d100c27202 */ /* 0x000fe20000000f00 */
[----:B------:R-:W-:Y:S01]  /*8130*/  IMAD R142, R217, R142, RZ ;  /* 0x0000008ed98e7224 */ /* 0x000fe200078e02ff */
[----:B------:R-:W-:Y:S01]  /*8140*/  SHF.L.U32 R209, R248, 0x10, RZ ;  /* 0x00000010f8d17819 */ /* 0x000fe200000006ff */
[----:B------:R-:W-:Y:S01]  /*8150*/  IMAD R141, R197, R219, R141 ;  /* 0x000000dbc58d7224 */ /* 0x000fe200078e028d */
[----:B------:R-:W-:Y:S01]  /*8160*/  SHF.R.S32.HI R197, RZ, 0x18, R244 ;  /* 0x00000018ffc57819 */ /* 0x000fe200000114f4 */
[----:B------:R1:W-:Y:S01]  /*8170*/  STL.64 [R1+0x68], R136 ;  /* 0x0000688801007387 */ /* 0x0003e20000100a00 */
[C---:B------:R-:W-:Y:S02]  /*8180*/  IMAD R143, R217.reuse, R143, RZ ;  /* 0x0000008fd98f7224 */ /* 0x040fe400078e02ff */
[----:B------:R-:W-:Y:S02]  /*8190*/  IMAD.SHL.U32 R211, R242, 0x100, RZ ;  /* 0x00000100f2d37824 */ /* 0x000fe400078e00ff */
[----:B------:R-:W-:Y:S01]  /*81a0*/  IMAD R144, R217, R144, RZ ;  /* 0x00000090d9907224 */ /* 0x000fe200078e02ff */
[----:B------:R-:W3:Y:S01]  /*81b0*/  LDL.LU R235, [R1+0x10] ;  /* 0x0000100001eb7983 */ /* 0x000ee20000300800 */
[-C--:B------:R-:W-:Y:S01]  /*81c0*/  IMAD R142, R193, R219.reuse, R142 ;  /* 0x000000dbc18e7224 */ /* 0x080fe200078e028e */
[----:B------:R-:W-:Y:S01]  /*81d0*/  SHF.R.S32.HI R193, RZ, 0x18, R211 ;  /* 0x00000018ffc17819 */ /* 0x000fe200000114d3 */
[----:B------:R-:W-:Y:S01]  /*81e0*/  IMAD R143, R199, R219, R143 ;  /* 0x000000dbc78f7224 */ /* 0x000fe200078e028f */
[----:B------:R-:W-:Y:S01]  /*81f0*/  PRMT R211, R249, 0x8880, RZ ;  /* 0x00008880f9d37816 */ /* 0x000fe200000000ff */
[C---:B------:R-:W-:Y:S01]  /*8200*/  IMAD R145, R217.reuse, R145, RZ ;  /* 0x00000091d9917224 */ /* 0x040fe200078e02ff */
[----:B------:R-:W-:Y:S01]  /*8210*/  SHF.R.S32.HI R199, RZ, 0x18, R248 ;  /* 0x00000018ffc77819 */ /* 0x000fe200000114f8 */
[-C--:B------:R-:W-:Y:S01]  /*8220*/  IMAD R144, R194, R219.reuse, R144 ;  /* 0x000000dbc2907224 */ /* 0x080fe200078e0290 */
[----:B------:R-:W-:Y:S01]  /*8230*/  MOV R194, R214 ;  /* 0x000000d600c27202 */ /* 0x000fe20000000f00 */
[----:B------:R-:W-:Y:S02]  /*8240*/  IMAD R146, R217, R146, RZ ;  /* 0x00000092d9927224 */ /* 0x000fe400078e02ff */
[----:B------:R-:W-:Y:S01]  /*8250*/  IMAD R145, R195, R219, R145 ;  /* 0x000000dbc3917224 */ /* 0x000fe200078e0291 */
[----:B------:R-:W-:Y:S01]  /*8260*/  SHF.R.S32.HI R195, RZ, 0x18, R218 ;  /* 0x00000018ffc37819 */ /* 0x000fe200000114da */
[C---:B------:R-:W-:Y:S02]  /*8270*/  IMAD R147, R217.reuse, R147, RZ ;  /* 0x00000093d9937224 */ /* 0x040fe400078e02ff */
[----:B------:R-:W-:Y:S02]  /*8280*/  IMAD R148, R217, R148, RZ ;  /* 0x00000094d9947224 */ /* 0x000fe400078e02ff */
[----:B------:R-:W-:Y:S01]  /*8290*/  IMAD R146, R193, R219, R146 ;  /* 0x000000dbc1927224 */ /* 0x000fe200078e0292 */
[----:B------:R-:W-:Y:S01]  /*82a0*/  SHF.R.S32.HI R193, RZ, 0x18, R220 ;  /* 0x00000018ffc17819 */ /* 0x000fe200000114dc */
[----:B------:R-:W-:Y:S01]  /*82b0*/  IMAD R149, R217, R149, RZ ;  /* 0x00000095d9957224 */ /* 0x000fe200078e02ff */
[----:B------:R-:W-:Y:S01]  /*82c0*/  PRMT R220, R250, 0x8880, RZ ;  /* 0x00008880fadc7816 */ /* 0x000fe200000000ff */
[----:B-1----:R-:W3:Y:S01]  /*82d0*/  LDL.LU R136, [R1+0x14] ;  /* 0x0000140001887983 */ /* 0x002ee20000300800 */
[-C--:B------:R-:W-:Y:S01]  /*82e0*/  IMAD R147, R201, R219.reuse, R147 ;  /* 0x000000dbc9937224 */ /* 0x080fe200078e0293 */
[----:B------:R-:W-:Y:S01]  /*82f0*/  SHF.R.S32.HI R201, RZ, 0x18, R249 ;  /* 0x00000018ffc97819 */ /* 0x000fe200000114f9 */
[-C--:B------:R-:W-:Y:S01]  /*8300*/  IMAD R148, R194, R219.reuse, R148 ;  /* 0x000000dbc2947224 */ /* 0x080fe200078e0294 */
[----:B------:R-:W3:Y:S01]  /*8310*/  LDL.LU R138, [R1+0x18] ;  /* 0x00001800018a7983 */ /* 0x000ee20000300800 */
[----:B------:R-:W-:Y:S02]  /*8320*/  IMAD R150, R217, R150, RZ ;  /* 0x00000096d9967224 */ /* 0x000fe400078e02ff */
[----:B------:R-:W-:Y:S01]  /*8330*/  IMAD R149, R193, R219, R149 ;  /* 0x000000dbc1957224 */ /* 0x000fe200078e0295 */
[----:B------:R-:W-:Y:S01]  /*8340*/  SHF.R.S32.HI R193, RZ, 0x18, R205 ;  /* 0x00000018ffc17819 */ /* 0x000fe200000114cd */
[----:B------:R-:W3:Y:S01]  /*8350*/  LDL.LU R137, [R1+0x1c] ;  /* 0x00001c0001897983 */ /* 0x000ee20000300800 */
[C---:B------:R-:W-:Y:S02]  /*8360*/  IMAD R151, R217.reuse, R151, RZ ;  /* 0x00000097d9977224 */ /* 0x040fe400078e02ff */
[----:B------:R-:W-:Y:S01]  /*8370*/  IMAD R88, R217, R88, RZ ;  /* 0x00000058d9587224 */ /* 0x000fe200078e02ff */
[----:B------:R-:W3:Y:S01]  /*8380*/  LDL.LU R234, [R1+0x20] ;  /* 0x0000200001ea7983 */ /* 0x000ee20000300800 */
[----:B------:R-:W-:Y:S01]  /*8390*/  IMAD.MOV.U32 R194, RZ, RZ, R196 ;  /* 0x000000ffffc27224 */ /* 0x000fe200078e00c4 */
[----:B------:R-:W-:Y:S01]  /*83a0*/  SHF.R.S32.HI R196, RZ, 0x18, R204 ;  /* 0x00000018ffc47819 */ /* 0x000fe200000114cc */
[----:B------:R-:W-:Y:S01]  /*83b0*/  IMAD R150, R195, R219, R150 ;  /* 0x000000dbc3967224 */ /* 0x000fe200078e0296 */
[----:B------:R-:W-:Y:S01]  /*83c0*/  SHF.R.S32.HI R204, RZ, 0x18, R251 ;  /* 0x00000018ffcc7819 */ /* 0x000fe200000114fb */
[----:B------:R-:W-:Y:S01]  /*83d0*/  IMAD R89, R217, R89, RZ ;  /* 0x00000059d9597224 */ /* 0x000fe200078e02ff */
[----:B------:R-:W3:Y:S01]  /*83e0*/  LDL.LU R139, [R1+0x24] ;  /* 0x00002400018b7983 */ /* 0x000ee20000300800 */
[-C--:B------:R-:W-:Y:S01]  /*83f0*/  IMAD R151, R202, R219.reuse, R151 ;  /* 0x000000dbca977224 */ /* 0x080fe200078e0297 */
[----:B------:R-:W-:Y:S01]  /*8400*/  SHF.R.S32.HI R202, RZ, 0x18, R250 ;  /* 0x00000018ffca7819 */ /* 0x000fe200000114fa */
[-C--:B------:R-:W-:Y:S01]  /*8410*/  IMAD R88, R194, R219.reuse, R88 ;  /* 0x000000dbc2587224 */ /* 0x080fe200078e0258 */
[----:B------:R-:W-:Y:S01]  /*8420*/  MOV R194, R206 ;  /* 0x000000ce00c27202 */ /* 0x000fe20000000f00 */
[----:B------:R-:W-:Y:S02]  /*8430*/  IMAD.U32 R207, R245, 0x10000, RZ ;  /* 0x00010000f5cf7824 */ /* 0x000fe400078e00ff */
[C---:B------:R-:W-:Y:S02]  /*8440*/  IMAD R90, R217.reuse, R90, RZ ;  /* 0x0000005ad95a7224 */ /* 0x040fe400078e02ff */
[----:B------:R-:W-:Y:S01]  /*8450*/  IMAD R89, R196, R219, R89 ;  /* 0x000000dbc4597224 */ /* 0x000fe200078e0259 */
[----:B------:R-:W-:Y:S01]  /*8460*/  SHF.R.S32.HI R195, RZ, 0x18, R207 ;  /* 0x00000018ffc37819 */ /* 0x000fe200000114cf */
[C---:B------:R-:W-:Y:S01]  /*8470*/  IMAD R91, R217.reuse, R91, RZ ;  /* 0x0000005bd95b7224 */ /* 0x040fe200078e02ff */
[----:B--2---:R-:W-:Y:S01]  /*8480*/  SHF.R.S32.HI R207, RZ, 0x18, R252 ;  /* 0x00000018ffcf7819 */ /* 0x004fe200000114fc */
[----:B------:R-:W-:Y:S02]  /*8490*/  IMAD R92, R217, R92, RZ ;  /* 0x0000005cd95c7224 */ /* 0x000fe400078e02ff */
[-C--:B------:R-:W-:Y:S01]  /*84a0*/  IMAD R90, R193, R219.reuse, R90 ;  /* 0x000000dbc15a7224 */ /* 0x080fe200078e025a */
[----:B------:R-:W-:Y:S01]  /*84b0*/  SHF.R.S32.HI R193, RZ, 0x18, R212 ;  /* 0x00000018ffc17819 */ /* 0x000fe200000114d4 */
[----:B------:R-:W-:Y:S02]  /*84c0*/  IMAD R91, R197, R219, R91 ;  /* 0x000000dbc55b7224 */ /* 0x000fe400078e025b */
[C---:B------:R-:W-:Y:S02]  /*84d0*/  IMAD R93, R217.reuse, R93, RZ ;  /* 0x0000005dd95d7224 */ /* 0x040fe400078e02ff */
[----:B------:R-:W-:Y:S01]  /*84e0*/  IMAD R92, R194, R219, R92 ;  /* 0x000000dbc25c7224 */ /* 0x000fe200078e025c */
[----:B------:R-:W-:Y:S01]  /*84f0*/  MOV R194, R213 ;  /* 0x000000d500c27202 */ /* 0x000fe20000000f00 */
[----:B------:R-:W-:Y:S01]  /*8500*/  IMAD R94, R217, R94, RZ ;  /* 0x0000005ed95e7224 */ /* 0x000fe200078e02ff */
[----:B------:R-:W-:Y:S01]  /*8510*/  I2IP.S8.S32.SAT R90, R91, R90, RZ ;  /* 0x0000005a5b5a7239 */ /* 0x000fe200000014ff */
[----:B------:R-:W-:Y:S01]  /*8520*/  IMAD R93, R195, R219, R93 ;  /* 0x000000dbc35d7224 */ /* 0x000fe200078e025d */
[----:B------:R-:W-:Y:S01]  /*8530*/  SHF.R.S32.HI R195, RZ, 0x18, R223 ;  /* 0x00000018ffc37819 */ /* 0x000fe200000114df */
[----:B------:R-:W-:Y:S01]  /*8540*/  IMAD R95, R217, R95, RZ ;  /* 0x0000005fd95f7224 */ /* 0x000fe200078e02ff */
[----:B------:R-:W-:Y:S01]  /*8550*/  I2IP.S8.S32.SAT R88, R89, R88, R90 ;  /* 0x0000005859587239 */ /* 0x000fe2000000145a */
[----:B------:R-:W-:Y:S02]  /*8560*/  IMAD R96, R217, R96, RZ ;  /* 0x00000060d9607224 */ /* 0x000fe400078e02ff */
[----:B------:R-:W-:Y:S01]  /*8570*/  IMAD R94, R193, R219, R94 ;  /* 0x000000dbc15e7224 */ /* 0x000fe200078e025e */
[----:B------:R-:W-:Y:S01]  /*8580*/  SHF.R.S32.HI R193, RZ, 0x18, R222 ;  /* 0x00000018ffc17819 */ /* 0x000fe200000114de */
[----:B------:R-:W-:Y:S02]  /*8590*/  IMAD R97, R217, R97, RZ ;  /* 0x00000061d9617224 */ /* 0x000fe400078e02ff */
[-C--:B------:R-:W-:Y:S02]  /*85a0*/  IMAD R95, R198, R219.reuse, R95 ;  /* 0x000000dbc65f7224 */ /* 0x080fe400078e025f */
[-C--:B------:R-:W-:Y:S01]  /*85b0*/  IMAD R96, R194, R219.reuse, R96 ;  /* 0x000000dbc2607224 */ /* 0x080fe200078e0260 */
[----:B------:R-:W-:Y:S01]  /*85c0*/  MOV R194, R224 ;  /* 0x000000e000c27202 */ /* 0x000fe20000000f00 */
[----:B------:R-:W-:Y:S02]  /*85d0*/  IMAD.U32 R225, R247, 0x10000, RZ ;  /* 0x00010000f7e17824 */ /* 0x000fe400078e00ff */
[----:B------:R-:W-:Y:S02]  /*85e0*/  IMAD R98, R217, R98, RZ ;  /* 0x00000062d9627224 */ /* 0x000fe400078e02ff */
[----:B------:R-:W-:Y:S01]  /*85f0*/  IMAD R97, R193, R219, R97 ;  /* 0x000000dbc1617224 */ /* 0x000fe200078e0261 */
[----:B------:R-:W-:Y:S01]  /*8600*/  SHF.R.S32.HI R196, RZ, 0x18, R225 ;  /* 0x00000018ffc47819 */ /* 0x000fe200000114e1 */
[C---:B------:R-:W-:Y:S01]  /*8610*/  IMAD R99, R217.reuse, R99, RZ ;  /* 0x00000063d9637224 */ /* 0x040fe200078e02ff */
[----:B------:R-:W-:Y:S01]  /*8620*/  SHF.R.S32.HI R193, RZ, 0x18, R233 ;  /* 0x00000018ffc17819 */ /* 0x000fe200000114e9 */
[----:B------:R-:W-:Y:S02]  /*8630*/  IMAD R100, R217, R100, RZ ;  /* 0x00000064d9647224 */ /* 0x000fe400078e02ff */
[----:B------:R-:W-:Y:S01]  /*8640*/  IMAD R98, R195, R219, R98 ;  /* 0x000000dbc3627224 */ /* 0x000fe200078e0262 */
[----:B------:R-:W-:Y:S01]  /*8650*/  SHF.R.S32.HI R195, RZ, 0x18, R209 ;  /* 0x00000018ffc37819 */ /* 0x000fe200000114d1 */
[C---:B------:R-:W-:Y:S02]  /*8660*/  IMAD R101, R217.reuse, R101, RZ ;  /* 0x00000065d9657224 */ /* 0x040fe400078e02ff */
[-C--:B------:R-:W-:Y:S02]  /*8670*/  IMAD R99, R200, R219.reuse, R99 ;  /* 0x000000dbc8637224 */ /* 0x080fe400078e0263 */
[-C--:B------:R-:W-:Y:S02]  /*8680*/  IMAD R100, R194, R219.reuse, R100 ;  /* 0x000000dbc2647224 */ /* 0x080fe400078e0264 */
[C---:B------:R-:W-:Y:S02]  /*8690*/  IMAD R102, R217.reuse, R102, RZ ;  /* 0x00000066d9667224 */ /* 0x040fe400078e02ff */
[----:B------:R-:W-:Y:S01]  /*86a0*/  IMAD R101, R196, R219, R101 ;  /* 0x000000dbc4657224 */ /* 0x000fe200078e0265 */
[----:B------:R-:W-:Y:S01]  /*86b0*/  SHF.R.S32.HI R196, RZ, 0x18, R221 ;  /* 0x00000018ffc47819 */ /* 0x000fe200000114dd */
[C---:B------:R-:W-:Y:S02]  /*86c0*/  IMAD R103, R217.reuse, R103, RZ ;  /* 0x00000067d9677224 */ /* 0x040fe400078e02ff */
[----:B------:R-:W-:Y:S02]  /*86d0*/  IMAD R104, R217, R104, RZ ;  /* 0x00000068d9687224 */ /* 0x000fe400078e02ff */
[----:B------:R-:W-:Y:S02]  /*86e0*/  IMAD.MOV.U32 R194, RZ, RZ, R208 ;  /* 0x000000ffffc27224 */ /* 0x000fe400078e00d0 */
[----:B------:R-:W-:Y:S01]  /*86f0*/  IMAD R102, R193, R219, R102 ;  /* 0x000000dbc1667224 */ /* 0x000fe200078e0266 */
[----:B------:R-:W-:Y:S01]  /*8700*/  SHF.R.S32.HI R193, RZ, 0x18, R210 ;  /* 0x00000018ffc17819 */ /* 0x000fe200000114d2 */
[----:B------:R-:W-:Y:S02]  /*8710*/  IMAD R105, R217, R105, RZ ;  /* 0x00000069d9697224 */ /* 0x000fe400078e02ff */
[-C--:B------:R-:W-:Y:S02]  /*8720*/  IMAD R103, R203, R219.reuse, R103 ;  /* 0x000000dbcb677224 */ /* 0x080fe400078e0267 */
[----:B------:R-:W-:Y:S01]  /*8730*/  IMAD R104, R194, R219, R104 ;  /* 0x000000dbc2687224 */ /* 0x000fe200078e0268 */
[----:B------:R-:W-:Y:S01]  /*8740*/  MOV R194, R211 ;  /* 0x000000d300c27202 */ /* 0x000fe20000000f00 */
[C---:B------:R-:W-:Y:S02]  /*8750*/  IMAD R106, R217.reuse, R106, RZ ;  /* 0x0000006ad96a7224 */ /* 0x040fe400078e02ff */
[----:B------:R-:W-:Y:S02]  /*8760*/  IMAD R107, R217, R107, RZ ;  /* 0x0000006bd96b7224 */ /* 0x000fe400078e02ff */
[-C--:B------:R-:W-:Y:S02]  /*8770*/  IMAD R105, R195, R219.reuse, R105 ;  /* 0x000000dbc3697224 */ /* 0x080fe400078e0269 */
[----:B------:R-:W-:Y:S02]  /*8780*/  IMAD.SHL.U32 R218, R249, 0x100, RZ ;  /* 0x00000100f9da7824 */ /* 0x000fe400078e00ff */
[-C--:B------:R-:W-:Y:S01]  /*8790*/  IMAD R106, R193, R219.reuse, R106 ;  /* 0x000000dbc16a7224 */ /* 0x080fe200078e026a */
[----:B------:R-:W-:Y:S01]  /*87a0*/  SHF.R.S32.HI R193, RZ, 0x18, R215 ;  /* 0x00000018ffc17819 */ /* 0x000fe200000114d7 */
[----:B------:R-:W-:Y:S01]  /*87b0*/  IMAD R108, R217, R108, RZ ;  /* 0x0000006cd96c7224 */ /* 0x000fe200078e02ff */
[----:B------:R-:W-:Y:S01]  /*87c0*/  SHF.R.S32.HI R195, RZ, 0x18, R218 ;  /* 0x00000018ffc37819 */ /* 0x000fe200000114da */
[----:B------:R-:W-:Y:S01]  /*87d0*/  IMAD R107, R199, R219, R107 ;  /* 0x000000dbc76b7224 */ /* 0x000fe200078e026b */
[----:B----4-:R-:W-:Y:S01]  /*87e0*/  PRMT R213, R231, 0x8880, RZ ;  /* 0x00008880e7d57816 */ /* 0x010fe200000000ff */
[----:B------:R-:W-:Y:S01]  /*87f0*/  IMAD R109, R217, R109, RZ ;  /* 0x0000006dd96d7224 */ /* 0x000fe200078e02ff */
[----:B------:R-:W-:Y:S01]  /*8800*/  SHF.L.U32 R214, R231, 0x10, RZ ;  /* 0x00000010e7d67819 */ /* 0x000fe200000006ff */
[-C--:B------:R-:W-:Y:S01]  /*8810*/  IMAD R108, R194, R219.reuse, R108 ;  /* 0x000000dbc26c7224 */ /* 0x080fe200078e026c */
[----:B------:R-:W-:Y:S01]  /*8820*/  MOV R194, R220 ;  /* 0x000000dc00c27202 */ /* 0x000fe20000000f00 */
[----:B------:R-:W-:Y:S01]  /*8830*/  IMAD R110, R217, R110, RZ ;  /* 0x0000006ed96e7224 */ /* 0x000fe200078e02ff */
[C---:B-----5:R-:W-:Y:S01]  /*8840*/  PRMT R198, R232.reuse, 0x8880, RZ ;  /* 0x00008880e8c67816 */ /* 0x060fe200000000ff */
[----:B------:R-:W-:Y:S01]  /*8850*/  IMAD R109, R193, R219, R109 ;  /* 0x000000dbc16d7224 */ /* 0x000fe200078e026d */
[----:B------:R-:W-:Y:S01]  /*8860*/  SHF.R.S32.HI R193, RZ, 0x18, R226 ;  /* 0x00000018ffc17819 */ /* 0x000fe200000114e2 */
[C---:B------:R-:W-:Y:S01]  /*8870*/  IMAD R111, R217.reuse, R111, RZ ;  /* 0x0000006fd96f7224 */ /* 0x040fe200078e02ff */
[----:B------:R-:W-:Y:S01]  /*8880*/  SHF.L.U32 R212, R232, 0x8, RZ ;  /* 0x00000008e8d47819 */ /* 0x000fe200000006ff */
[----:B------:R-:W-:Y:S01]  /*8890*/  IMAD R112, R217, R112, RZ ;  /* 0x00000070d9707224 */ /* 0x000fe200078e02ff */
[----:B------:R-:W-:Y:S01]  /*88a0*/  SHF.R.S32.HI R197, RZ, 0x18, R232 ;  /* 0x00000018ffc57819 */ /* 0x000fe200000114e8 */
[----:B------:R-:W-:Y:S01]  /*88b0*/  IMAD R110, R195, R219, R110 ;  /* 0x000000dbc36e7224 */ /* 0x000fe200078e026e */
[----:B------:R-:W-:Y:S01]  /*88c0*/  SHF.R.S32.HI R195, RZ, 0x18, R228 ;  /* 0x00000018ffc37819 */ /* 0x000fe200000114e4 */
[----:B------:R-:W-:Y:S01]  /*88d0*/  IMAD R113, R217, R113, RZ ;  /* 0x00000071d9717224 */ /* 0x000fe200078e02ff */
[----:B------:R-:W-:Y:S01]  /*88e0*/  SHF.L.U32 R223, R231, 0x8, RZ ;  /* 0x00000008e7df7819 */ /* 0x000fe200000006ff */
[-C--:B------:R-:W-:Y:S01]  /*88f0*/  IMAD R111, R201, R219.reuse, R111 ;  /* 0x000000dbc96f7224 */ /* 0x080fe200078e026f */
[----:B---3--:R-:W-:Y:S01]  /*8900*/  PRMT R222, R230, 0x8880, RZ ;  /* 0x00008880e6de7816 */ /* 0x008fe200000000ff */
[----:B------:R-:W-:Y:S01]  /*8910*/  IMAD R112, R194, R219, R112 ;  /* 0x000000dbc2707224 */ /* 0x000fe200078e0270 */
[----:B------:R-:W-:Y:S01]  /*8920*/  MOV R194, R227 ;  /* 0x000000e300c27202 */ /* 0x000fe20000000f00 */
[----:B------:R-:W-:Y:S01]  /*8930*/  IMAD R113, R196, R219, R113 ;  /* 0x000000dbc4717224 */ /* 0x000fe200078e0271 */
[----:B------:R-:W-:Y:S01]  /*8940*/  SHF.R.S32.HI R196, RZ, 0x18, R214 ;  /* 0x00000018ffc47819 */ /* 0x000fe200000114d6 */
[C---:B------:R-:W-:Y:S01]  /*8950*/  IMAD R203, R217.reuse, R34, RZ ;  /* 0x00000022d9cb7224 */ /* 0x040fe200078e02ff */
[----:B------:R-:W-:Y:S01]  /*8960*/  SHF.R.S32.HI R205, RZ, 0x18, R231 ;  /* 0x00000018ffcd7819 */ /* 0x000fe200000114e7 */
[C---:B------:R-:W-:Y:S01]  /*8970*/  IMAD R201, R217.reuse, R32, RZ ;  /* 0x00000020d9c97224 */ /* 0x040fe200078e02ff */
[----:B------:R-:W-:Y:S01]  /*8980*/  SHF.L.U32 R225, R230, 0x8, RZ ;  /* 0x00000008e6e17819 */ /* 0x000fe200000006ff */
[C---:B------:R-:W-:Y:S01]  /*8990*/  IMAD R116, R217.reuse, R116, RZ ;  /* 0x00000074d9747224 */ /* 0x040fe200078e02ff */
[----:B------:R-:W-:Y:S01]  /*89a0*/  SHF.R.S32.HI R206, RZ, 0x18, R230 ;  /* 0x00000018ffce7819 */ /* 0x000fe200000114e6 */
[C---:B------:R-:W-:Y:S01]  /*89b0*/  IMAD R117, R217.reuse, R117, RZ ;  /* 0x00000075d9757224 */ /* 0x040fe200078e02ff */
[----:B------:R-:W-:Y:S01]  /*89c0*/  SHF.L.U32 R231, R252, 0x10, RZ ;  /* 0x00000010fce77819 */ /* 0x000fe200000006ff */
[----:B------:R-:W-:Y:S01]  /*89d0*/  IMAD.U32 R200, R232, 0x10000, RZ ;  /* 0x00010000e8c87824 */ /* 0x000fe200078e00ff */
[----:B------:R-:W-:Y:S01]  /*89e0*/  SHF.L.U32 R232, R252, 0x8, RZ ;  /* 0x00000008fce87819 */ /* 0x000fe200000006ff */
[C---:B------:R-:W-:Y:S02]  /*89f0*/  IMAD R56, R217.reuse, R56, RZ ;  /* 0x00000038d9387224 */ /* 0x040fe400078e02ff */
        /* <DEDUP_REMOVED lines=33> */
[----:B------:R-:W-:Y:S02]  /*8c10*/  IMAD R115, R217, R115, RZ ;  /* 0x00000073d9737224 */ /* 0x000fe400078e02ff */
[-C--:B------:R-:W-:Y:S02]  /*8c20*/  IMAD R114, R193, R219.reuse, R114 ;  /* 0x000000dbc1727224 */ /* 0x080fe400078e0272 */
[-C--:B------:R-:W-:Y:S02]  /*8c30*/  IMAD R115, R202, R219.reuse, R115 ;  /* 0x000000dbca737224 */ /* 0x080fe400078e0273 */
[-C--:B------:R-:W-:Y:S02]  /*8c40*/  IMAD R116, R194, R219.reuse, R116 ;  /* 0x000000dbc2747224 */ /* 0x080fe400078e0274 */
[----:B------:R-:W-:Y:S01]  /*8c50*/  IMAD R117, R195, R219, R117 ;  /* 0x000000dbc3757224 */ /* 0x000fe200078e0275 */
[----:B------:R-:W-:Y:S01]  /*8c60*/  SHF.R.S32.HI R195, RZ, 0x18, R212 ;  /* 0x00000018ffc37819 */ /* 0x000fe200000114d4 */
[C---:B------:R-:W-:Y:S02]  /*8c70*/  IMAD R202, R217.reuse, R33, RZ ;  /* 0x00000021d9ca7224 */ /* 0x040fe400078e02ff */
[----:B------:R-:W-:Y:S02]  /*8c80*/  IMAD.MOV.U32 R194, RZ, RZ, R198 ;  /* 0x000000ffffc27224 */ /* 0x000fe400078e00c6 */
[----:B------:R-:W-:Y:S02]  /*8c90*/  IMAD R198, R217, R29, RZ ;  /* 0x0000001dd9c67224 */ /* 0x000fe400078e02ff */
[----:B------:R-:W-:Y:S02]  /*8ca0*/  IMAD.SHL.U32 R229, R251, 0x100, RZ ;  /* 0x00000100fbe57824 */ /* 0x000fe400078e00ff */
[C---:B------:R-:W-:Y:S02]  /*8cb0*/  IMAD R118, R217.reuse, R118, RZ ;  /* 0x00000076d9767224 */ /* 0x040fe400078e02ff */
[C---:B------:R-:W-:Y:S01]  /*8cc0*/  IMAD R119, R217.reuse, R119, RZ ;  /* 0x00000077d9777224 */ /* 0x040fe200078e02ff */
[----:B------:R-:W-:Y:S01]  /*8cd0*/  SHF.R.S32.HI R193, RZ, 0x18, R229 ;  /* 0x00000018ffc17819 */ /* 0x000fe200000114e5 */
[----:B------:R-:W-:Y:S02]  /*8ce0*/  IMAD R58, R217, R58, RZ ;  /* 0x0000003ad93a7224 */ /* 0x000fe400078e02ff */
[----:B------:R-:W-:Y:S01]  /*8cf0*/  IMAD.U32 R224, R230, 0x10000, RZ ;  /* 0x00010000e6e07824 */ /* 0x000fe200078e00ff */
[----:B------:R-:W-:Y:S01]  /*8d00*/  PRMT R230, R252, 0x8880, RZ ;  /* 0x00008880fce67816 */ /* 0x000fe200000000ff */
[----:B------:R-:W-:Y:S01]  /*8d10*/  IMAD R118, R193, R219, R118 ;  /* 0x000000dbc1767224 */ /* 0x000fe200078e0276 */
[----:B------:R-:W-:Y:S01]  /*8d20*/  SHF.R.S32.HI R193, RZ, 0x18, R200 ;  /* 0x00000018ffc17819 */ /* 0x000fe200000114c8 */
[----:B------:R-:W-:Y:S02]  /*8d30*/  IMAD R200, R217, R31, RZ ;  /* 0x0000001fd9c87224 */ /* 0x000fe400078e02ff */
[-C--:B------:R-:W-:Y:S02]  /*8d40*/  IMAD R119, R204, R219.reuse, R119 ;  /* 0x000000dbcc777224 */ /* 0x080fe400078e0277 */
[----:B------:R-:W-:Y:S01]  /*8d50*/  IMAD R56, R194, R219, R56 ;  /* 0x000000dbc2387224 */ /* 0x000fe200078e0238 */
[----:B------:R-:W-:Y:S01]  /*8d60*/  MOV R194, R213 ;  /* 0x000000d500c27202 */ /* 0x000fe20000000f00 */
[----:B------:R-:W-:Y:S02]  /*8d70*/  IMAD R57, R193, R219, R57 ;  /* 0x000000dbc1397224 */ /* 0x000fe400078e0239 */
[----:B------:R-:W-:Y:S02]  /*8d80*/  IMAD R204, R217, R35, RZ ;  /* 0x00000023d9cc7224 */ /* 0x000fe400078e02ff */
[-C--:B------:R-:W-:Y:S02]  /*8d90*/  IMAD R58, R195, R219.reuse, R58 ;  /* 0x000000dbc33a7224 */ /* 0x080fe400078e023a */
[-C--:B------:R-:W-:Y:S02]  /*8da0*/  IMAD R59, R197, R219.reuse, R59 ;  /* 0x000000dbc53b7224 */ /* 0x080fe400078e023b */
[C---:B------:R-:W-:Y:S02]  /*8db0*/  IMAD R197, R217.reuse, R28, RZ ;  /* 0x0000001cd9c57224 */ /* 0x040fe400078e02ff */
[-C--:B------:R-:W-:Y:S02]  /*8dc0*/  IMAD R60, R194, R219.reuse, R60 ;  /* 0x000000dbc23c7224 */ /* 0x080fe400078e023c */
[----:B------:R-:W-:Y:S02]  /*8dd0*/  IMAD R61, R196, R219, R61 ;  /* 0x000000dbc43d7224 */ /* 0x000fe400078e023d */
[C---:B------:R-:W-:Y:S02]  /*8de0*/  IMAD R196, R217.reuse, R27, RZ ;  /* 0x0000001bd9c47224 */ /* 0x040fe400078e02ff */
[C---:B------:R-:W-:Y:S01]  /*8df0*/  IMAD R193, R217.reuse, R24, RZ ;  /* 0x00000018d9c17224 */ /* 0x040fe200078e02ff */
[----:B------:R-:W-:Y:S01]  /*8e00*/  SHF.R.S32.HI R24, RZ, 0x18, R223 ;  /* 0x00000018ff187819 */ /* 0x000fe200000114df */
[C---:B------:R-:W-:Y:S01]  /*8e10*/  IMAD R195, R217.reuse, R26, RZ ;  /* 0x0000001ad9c37224 */ /* 0x040fe200078e02ff */
[----:B------:R-:W-:Y:S01]  /*8e20*/  I2IP.S8.S32.SAT R26, R4, R3, RZ ;  /* 0x00000003041a7239 */ /* 0x000fe200000014ff */
[----:B------:R-:W-:Y:S01]  /*8e30*/  IMAD.MOV.U32 R3, RZ, RZ, R222 ;  /* 0x000000ffff037224 */ /* 0x000fe200078e00de */
[----:B------:R-:W-:Y:S01]  /*8e40*/  SHF.R.S32.HI R4, RZ, 0x18, R224 ;  /* 0x00000018ff047819 */ /* 0x000fe200000114e0 */
[----:B------:R-:W-:Y:S02]  /*8e50*/  IMAD R62, R24, R219, R62 ;  /* 0x000000db183e7224 */ /* 0x000fe400078e023e */
[C---:B------:R-:W-:Y:S01]  /*8e60*/  IMAD R194, R217.reuse, R25, RZ ;  /* 0x00000019d9c27224 */ /* 0x040fe200078e02ff */
[----:B------:R-:W-:Y:S01]  /*8e70*/  I2IP.S8.S32.SAT R25, R8, R7, RZ ;  /* 0x0000000708197239 */ /* 0x000fe200000014ff */
[C---:B------:R-:W-:Y:S01]  /*8e80*/  IMAD R63, R217.reuse, R63, RZ ;  /* 0x0000003fd93f7224 */ /* 0x040fe200078e02ff */
[----:B------:R-:W-:Y:S01]  /*8e90*/  SHF.R.S32.HI R7, RZ, 0x18, R225 ;  /* 0x00000018ff077819 */ /* 0x000fe200000114e1 */
[----:B------:R-:W-:Y:S02]  /*8ea0*/  IMAD R66, R217, R66, RZ ;  /* 0x00000042d9427224 */ /* 0x000fe400078e02ff */
[-C--:B------:R-:W-:Y:S02]  /*8eb0*/  IMAD R63, R205, R219.reuse, R63 ;  /* 0x000000dbcd3f7224 */ /* 0x080fe400078e023f */
[-C--:B------:R-:W-:Y:S01]  /*8ec0*/  IMAD R64, R3, R219.reuse, R64 ;  /* 0x000000db03407224 */ /* 0x080fe200078e0240 */
[----:B------:R-:W-:Y:S01]  /*8ed0*/  MOV R3, R230 ;  /* 0x000000e600037202 */ /* 0x000fe20000000f00 */
[-C--:B------:R-:W-:Y:S01]  /*8ee0*/  IMAD R65, R4, R219.reuse, R65 ;  /* 0x000000db04417224 */ /* 0x080fe200078e0241 */
[----:B------:R-:W-:Y:S01]  /*8ef0*/  SHF.R.S32.HI R4, RZ, 0x18, R231 ;  /* 0x00000018ff047819 */ /* 0x000fe200000114e7 */
[----:B------:R-:W-:Y:S01]  /*8f00*/  IMAD R66, R7, R219, R66 ;  /* 0x000000db07427224 */ /* 0x000fe200078e0242 */
[C---:B------:R-:W-:Y:S01]  /*8f10*/  PRMT R218, R235.reuse, 0x8880, RZ ;  /* 0x00008880ebda7816 */ /* 0x040fe200000000ff */
[C---:B------:R-:W-:Y:S01]  /*8f20*/  IMAD.SHL.U32 R243, R235.reuse, 0x100, RZ ;  /* 0x00000100ebf37824 */ /* 0x040fe200078e00ff */
[----:B------:R-:W-:Y:S01]  /*8f30*/  SHF.L.U32 R220, R235, 0x10, RZ ;  /* 0x00000010ebdc7819 */ /* 0x000fe200000006ff */
[C---:B------:R-:W-:Y:S01]  /*8f40*/  IMAD R67, R217.reuse, R67, RZ ;  /* 0x00000043d9437224 */ /* 0x040fe200078e02ff */
[----:B------:R-:W-:Y:S01]  /*8f50*/  SHF.R.S32.HI R208, RZ, 0x18, R235 ;  /* 0x00000018ffd07819 */ /* 0x000fe200000114eb */
[----:B------:R-:W-:Y:S01]  /*8f60*/  IMAD R71, R217, R71, RZ ;  /* 0x00000047d9477224 */ /* 0x000fe200078e02ff */
[----:B------:R-:W-:Y:S01]  /*8f70*/  SHF.R.S32.HI R7, RZ, 0x18, R232 ;  /* 0x00000018ff077819 */ /* 0x000fe200000114e8 */
[-C--:B------:R-:W-:Y:S01]  /*8f80*/  IMAD R67, R206, R219.reuse, R67 ;  /* 0x000000dbce437224 */ /* 0x080fe200078e0243 */
[----:B------:R-:W-:Y:S01]  /*8f90*/  SHF.R.S32.HI R8, RZ, 0x18, R220 ;  /* 0x00000018ff087819 */ /* 0x000fe200000114dc */
[-C--:B------:R-:W-:Y:S01]  /*8fa0*/  IMAD R68, R3, R219.reuse, R68 ;  /* 0x000000db03447224 */ /* 0x080fe200078e0244 */
[----:B------:R-:W-:Y:S01]  /*8fb0*/  MOV R3, R218 ;  /* 0x000000da00037202 */ /* 0x000fe20000000f00 */
[----:B------:R-:W-:Y:S01]  /*8fc0*/  IMAD R69, R4, R219, R69 ;  /* 0x000000db04457224 */ /* 0x000fe200078e0245 */
[----:B------:R-:W-:Y:S01]  /*8fd0*/  I2IP.S8.S32.SAT R4, R12, R11, RZ ;  /* 0x0000000b0c047239 */ /* 0x000fe200000014ff */
[-C--:B------:R-:W-:Y:S01]  /*8fe0*/  IMAD R70, R7, R219.reuse, R70 ;  /* 0x000000db07467224 */ /* 0x080fe200078e0246 */
[----:B------:R-:W-:Y:S01]  /*8ff0*/  I2IP.S8.S32.SAT R62, R63, R62, RZ ;  /* 0x0000003e3f3e7239 */ /* 0x000fe200000014ff */
[-C--:B------:R-:W-:Y:S02]  /*9000*/  IMAD R71, R207, R219.reuse, R71 ;  /* 0x000000dbcf477224 */ /* 0x080fe400078e0247 */
[-C--:B------:R-:W-:Y:S02]  /*9010*/  IMAD R72, R3, R219.reuse, R72 ;  /* 0x000000db03487224 */ /* 0x080fe400078e0248 */
[----:B------:R-:W-:Y:S01]  /*9020*/  IMAD R73, R8, R219, R73 ;  /* 0x000000db08497224 */ /* 0x000fe200078e0249 */
[C---:B------:R-:W-:Y:S01]  /*9030*/  PRMT R244, R136.reuse, 0x8880, RZ ;  /* 0x0000888088f47816 */ /* 0x040fe200000000ff */
[C---:B------:R-:W-:Y:S01]  /*9040*/  IMAD R74, R217.reuse, R74, RZ ;  /* 0x0000004ad94a7224 */ /* 0x040fe200078e02ff */
[C---:B------:R-:W-:Y:S01]  /*9050*/  SHF.L.U32 R245, R136.reuse, 0x10, RZ ;  /* 0x0000001088f57819 */ /* 0x040fe200000006ff */
[C---:B------:R-:W-:Y:S01]  /*9060*/  IMAD R78, R217.reuse, R78, RZ ;  /* 0x0000004ed94e7224 */ /* 0x040fe200078e02ff */
[----:B------:R-:W-:Y:S01]  /*9070*/  SHF.L.U32 R235, R136, 0x8, RZ ;  /* 0x0000000888eb7819 */ /* 0x000fe200000006ff */
[C---:B------:R-:W-:Y:S01]  /*9080*/  IMAD.SHL.U32 R246, R138.reuse, 0x100, RZ ;  /* 0x000001008af67824 */ /* 0x040fe200078e00ff */
[----:B------:R-:W-:Y:S01]  /*9090*/  SHF.R.S32.HI R209, RZ, 0x18, R136 ;  /* 0x00000018ffd17819 */ /* 0x000fe20000011488 */
[C---:B------:R-:W-:Y:S01]  /*90a0*/  IMAD R79, R217.reuse, R79, RZ ;  /* 0x0000004fd94f7224 */ /* 0x040fe200078e02ff */
[C---:B------:R-:W-:Y:S01]  /*90b0*/  PRMT R136, R138.reuse, 0x8880, RZ ;  /* 0x000088808a887816 */ /* 0x040fe200000000ff */
[C---:B------:R-:W-:Y:S01]  /*90c0*/  IMAD R82, R217.reuse, R82, RZ ;  /* 0x00000052d9527224 */ /* 0x040fe200078e02ff */
[----:B------:R-:W-:Y:S01]  /*90d0*/  SHF.L.U32 R238, R138, 0x10, RZ ;  /* 0x000000108aee7819 */ /* 0x000fe200000006ff */
[C---:B------:R-:W-:Y:S01]  /*90e0*/  IMAD R83, R217.reuse, R83, RZ ;  /* 0x00000053d9537224 */ /* 0x040fe200078e02ff */
[----:B------:R-:W-:Y:S01]  /*90f0*/  SHF.R.S32.HI R210, RZ, 0x18, R138 ;  /* 0x00000018ffd27819 */ /* 0x000fe2000001148a */
[----:B------:R-:W-:Y:S01]  /*9100*/  IMAD R86, R217, R86, RZ ;  /* 0x00000056d9567224 */ /* 0x000fe200078e02ff */
[----:B------:R-:W-:Y:S01]  /*9110*/  PRMT R240, R137, 0x8880, RZ ;  /* 0x0000888089f07816 */ /* 0x000fe200000000ff */
[----:B------:R-:W-:Y:S01]  /*9120*/  IMAD R87, R217, R87, RZ ;  /* 0x00000057d9577224 */ /* 0x000fe200078e02ff */
[----:B------:R-:W-:Y:S01]  /*9130*/  SHF.L.U32 R237, R137, 0x10, RZ ;  /* 0x0000001089ed7819 */ /* 0x000fe200000006ff */
[----:B------:R-:W-:Y:S01]  /*9140*/  IMAD R38, R217, R38, RZ ;  /* 0x00000026d9267224 */ /* 0x000fe200078e02ff */
[----:B------:R-:W-:Y:S01]  /*9150*/  SHF.L.U32 R138, R137, 0x8, RZ ;  /* 0x00000008898a7819 */ /* 0x000fe200000006ff */
[----:B------:R-:W-:Y:S01]  /*9160*/  IMAD.U32 R251, R139, 0x10000, RZ ;  /* 0x000100008bfb7824 */ /* 0x000fe200078e00ff */
[----:B------:R-:W-:Y:S01]  /*9170*/  SHF.R.S32.HI R211, RZ, 0x18, R137 ;  /* 0x00000018ffd37819 */ /* 0x000fe20000011489 */
[C---:B------:R-:W-:Y:S01]  /*9180*/  IMAD R46, R217.reuse, R46, RZ ;  /* 0x0000002ed92e7224 */ /* 0x040fe200078e02ff */
[----:B------:R-:W-:Y:S01]  /*9190*/  MOV R228, R238 ;  /* 0x000000ee00e47202 */ /* 0x000fe20000000f00 */
[----:B------:R-:W2:Y:S01]  /*91a0*/  LDL.LU R137, [R1+0x28] ;  /* 0x0000280001897983 */ /* 0x000ea20000300800 */
[----:B------:R-:W-:Y:S01]  /*91b0*/  MOV R27, R235 ;  /* 0x000000eb001b7202 */ /* 0x000fe20000000f00 */
[----:B------:R-:W-:Y:S01]  /*91c0*/  IMAD R47, R217, R47, RZ ;  /* 0x0000002fd92f7224 */ /* 0x000fe200078e02ff */
[C---:B------:R-:W-:Y:S01]  /*91d0*/  PRMT R250, R139.reuse, 0x8880, RZ ;  /* 0x000088808bfa7816 */ /* 0x040fe200000000ff */
[----:B------:R-:W3:Y:S01]  /*91e0*/  LDL.LU R199, [R1+0x2c] ;  /* 0x00002c0001c77983 */ /* 0x000ee20000300800 */
[----:B------:R-:W-:Y:S01]  /*91f0*/  SHF.L.U32 R252, R139, 0x8, RZ ;  /* 0x000000088bfc7819 */ /* 0x000fe200000006ff */
[C---:B------:R-:W-:Y:S01]  /*9200*/  IMAD R50, R217.reuse, R50, RZ ;  /* 0x00000032d9327224 */ /* 0x040fe200078e02ff */
[----:B------:R-:W-:Y:S01]  /*9210*/  SHF.R.S32.HI R213, RZ, 0x18, R139 ;  /* 0x00000018ffd57819 */ /* 0x000fe2000001148b */
[----:B------:R-:W4:Y:S01]  /*9220*/  LDL.LU R226, [R1+0x30] ;  /* 0x0000300001e27983 */ /* 0x000f220000300800 */
[----:B------:R-:W-:Y:S01]  /*9230*/  MOV R35, R138 ;  /* 0x0000008a00237202 */ /* 0x000fe20000000f00 */
[C---:B------:R-:W-:Y:S01]  /*9240*/  IMAD R51, R217.reuse, R51, RZ ;  /* 0x00000033d9337224 */ /* 0x040fe200078e02ff */
[----:B------:R-:W-:Y:S01]  /*9250*/  I2IP.S8.S32.SAT R138, R10, R9, R4 ;  /* 0x000000090a8a7239 */ /* 0x000fe20000001404 */
[----:B------:R-:W5:Y:S01]  /*9260*/  LDL.LU R233, [R1+0x34] ;  /* 0x0000340001e97983 */ /* 0x000f620000300800 */
[----:B------:R-:W-:Y:S01]  /*9270*/  I2IP.S8.S32.SAT R4, R192, R191, RZ ;  /* 0x000000bfc0047239 */ /* 0x000fe200000014ff */
[C---:B------:R-:W-:Y:S01]  /*9280*/  IMAD R54, R217.reuse, R54, RZ ;  /* 0x00000036d9367224 */ /* 0x040fe200078e02ff */
[C---:B------:R-:W-:Y:S01]  /*9290*/  PRMT R247, R234.reuse, 0x8880, RZ ;  /* 0x00008880eaf77816 */ /* 0x040fe200000000ff */
[----:B------:R-:W4:Y:S01]  /*92a0*/  LDL.LU R238, [R1+0x38] ;  /* 0x0000380001ee7983 */ /* 0x000f220000300800 */
[C---:B------:R-:W-:Y:S01]  /*92b0*/  SHF.L.U32 R248, R234.reuse, 0x10, RZ ;  /* 0x00000010eaf87819 */ /* 0x040fe200000006ff */
[----:B------:R-:W-:Y:S01]  /*92c0*/  IMAD R55, R217, R55, RZ ;  /* 0x00000037d9377224 */ /* 0x000fe200078e02ff */
[----:B------:R-:W-:Y:S01]  /*92d0*/  SHF.L.U32 R249, R234, 0x8, RZ ;  /* 0x00000008eaf97819 */ /* 0x000fe200000006ff */
[----:B------:R-:W4:Y:S01]  /*92e0*/  LDL.LU R28, [R1+0x3c] ;  /* 0x00003c00011c7983 */ /* 0x000f220000300800 */
[----:B------:R-:W-:Y:S02]  /*92f0*/  SHF.R.S32.HI R212, RZ, 0x18, R234 ;  /* 0x00000018ffd47819 */ /* 0x000fe400000114ea */
[----:B------:R-:W-:Y:S01]  /*9300*/  I2IP.S8.S32.SAT R9, R190, R189, R4 ;  /* 0x000000bdbe097239 */ /* 0x000fe20000001404 */
[----:B------:R-:W1:Y:S01]  /*9310*/  S2R R235, SR_TID.X ;  /* 0x0000000000eb7919 */ /* 0x000e620000002100 */
[----:B------:R-:W-:Y:S02]  /*9320*/  I2IP.S8.S32.SAT R4, R167, R166, RZ ;  /* 0x000000a6a7047239 */ /* 0x000fe400000014ff */
[----:B------:R-:W-:Y:S02]  /*9330*/  MOV R12, R245 ;  /* 0x000000f5000c7202 */ /* 0x000fe40000000f00 */
[----:B------:R-:W-:Y:S02]  /*9340*/  I2IP.S8.S32.SAT R191, R165, R164, R4 ;  /* 0x000000a4a5bf7239 */ /* 0x000fe40000001404 */
[----:B------:R-:W-:Y:S02]  /*9350*/  MOV R11, R244 ;  /* 0x000000f4000b7202 */ /* 0x000fe40000000f00 */
[----:B------:R-:W-:Y:S02]  /*9360*/  MOV R31, R237 ;  /* 0x000000ed001f7202 */ /* 0x000fe40000000f00 */
[----:B------:R-:W-:Y:S02]  /*9370*/  I2IP.S8.S32.SAT R4, R183, R182, RZ ;  /* 0x000000b6b7047239 */ /* 0x000fe400000014ff */
[----:B------:R-:W-:Y:S02]  /*9380*/  MOV R164, R11 ;  /* 0x0000000b00a47202 */ /* 0x000fe40000000f00 */
[C---:B-1----:R-:W-:Y:S01]  /*9390*/  SHF.L.U32 R8, R235.reuse, 0x5, RZ ;  /* 0x00000005eb087819 */ /* 0x042fe200000006ff */
[----:B------:R-:W-:Y:S03]  /*93a0*/  IMAD.SHL.U32 R3, R235, 0x4, RZ ;  /* 0x00000004eb037824 */ /* 0x000fe600078e00ff */
[C---:B------:R-:W-:Y:S02]  /*93b0*/  LOP3.LUT R7, R8.reuse, 0x80, RZ, 0xc0, !PT ;  /* 0x0000008008077812 */ /* 0x040fe400078ec0ff */
[----:B------:R-:W-:Y:S02]  /*93c0*/  LOP3.LUT P0, RZ, R8, 0x80, RZ, 0xc0, !PT ;  /* 0x0000008008ff7812 */ /* 0x000fe4000780c0ff */
[----:B------:R-:W-:Y:S02]  /*93d0*/  LOP3.LUT R7, R7, 0x10, R3, 0xf8, !PT ;  /* 0x0000001007077812 */ /* 0x000fe400078ef803 */
[----:B------:R-:W-:Y:S02]  /*93e0*/  I2IP.S8.S32.SAT R3, R16, R15, RZ ;  /* 0x0000000f10037239 */ /* 0x000fe400000014ff */
[----:B------:R-:W-:Y:S02]  /*93f0*/  MOV R16, R136 ;  /* 0x0000008800107202 */ /* 0x000fe40000000f00 */
[----:B------:R-:W-:Y:S01]  /*9400*/  I2IP.S8.S32.SAT R136, R2, R0, R26 ;  /* 0x0000000002887239 */ /* 0x000fe2000000141a */
[----:B------:R-:W-:Y:S01]  /*9410*/  IMAD.MOV.U32 R2, RZ, RZ, R246 ;  /* 0x000000ffff027224 */ /* 0x000fe200078e00f6 */
[----:B------:R-:W-:Y:S02]  /*9420*/  I2IP.S8.S32.SAT R0, R20, R19, RZ ;  /* 0x0000001314007239 */ /* 0x000fe400000014ff */
[----:B------:R-:W-:Y:S02]  /*9430*/  MOV R15, R27 ;  /* 0x0000001b000f7202 */ /* 0x000fe40000000f00 */
[----:B------:R-:W-:Y:S02]  /*9440*/  MOV R27, R243 ;  /* 0x000000f3001b7202 */ /* 0x000fe40000000f00 */
[----:B------:R-:W-:Y:S03]  /*9450*/  MOV R26, R228 ;  /* 0x000000e4001a7202 */ /* 0x000fe60000000f00 */
[----:B------:R-:W-:Y:S01]  /*9460*/  IMAD.MOV.U32 R165, RZ, RZ, R27 ;  /* 0x000000ffffa57224 */ /* 0x000fe200078e001b */
[C---:B--2---:R-:W-:Y:S02]  /*9470*/  PRMT R236, R137.reuse, 0x8880, RZ ;  /* 0x0000888089ec7816 */ /* 0x044fe400000000ff */
[C---:B------:R-:W-:Y:S02]  /*9480*/  SHF.L.U32 R221, R137.reuse, 0x10, RZ ;  /* 0x0000001089dd7819 */ /* 0x040fe400000006ff */
[----:B------:R-:W-:Y:S01]  /*9490*/  SHF.L.U32 R139, R137, 0x8, RZ ;  /* 0x00000008898b7819 */ /* 0x000fe200000006ff */
[----:B------:R-:W-:Y:S01]  /*94a0*/  IMAD.MOV.U32 R32, RZ, RZ, R236 ;  /* 0x000000ffff207224 */ /* 0x000fe200078e00ec */
[----:B------:R-:W-:Y:S01]  /*94b0*/  SHF.R.S32.HI R214, RZ, 0x18, R137 ;  /* 0x00000018ffd67819 */ /* 0x000fe20000011489 */
[C---:B---3--:R-:W-:Y:S01]  /*94c0*/  IMAD.U32 R242, R199.reuse, 0x10000, RZ ;  /* 0x00010000c7f27824 */ /* 0x048fe200078e00ff */
[----:B------:R-:W-:Y:S02]  /*94d0*/  SHF.L.U32 R137, R199, 0x8, RZ ;  /* 0x00000008c7897819 */ /* 0x000fe400000006ff */
[----:B------:R-:W-:Y:S02]  /*94e0*/  MOV R34, R139 ;  /* 0x0000008b00227202 */ /* 0x000fe40000000f00 */
[----:B------:R-:W-:Y:S01]  /*94f0*/  I2IP.S8.S32.SAT R139, R14, R13, R3 ;  /* 0x0000000d0e8b7239 */ /* 0x000fe20000001403 */
[----:B------:R-:W-:Y:S01]  /*9500*/  IMAD.MOV.U32 R24, RZ, RZ, R137 ;  /* 0x000000ffff187224 */ /* 0x000fe200078e0089 */
[----:B------:R-:W-:Y:S01]  /*9510*/  I2IP.S8.S32.SAT R137, R6, R5, R25 ;  /* 0x0000000506897239 */ /* 0x000fe20000001419 */
[----:B-----5:R-:W-:Y:S01]  /*9520*/  IMAD.SHL.U32 R229, R233, 0x100, RZ ;  /* 0x00000100e9e57824 */ /* 0x020fe200078e00ff */
[----:B------:R-:W-:Y:S02]  /*9530*/  I2IP.S8.S32.SAT R3, R184, R23, RZ ;  /* 0x00000017b8037239 */ /* 0x000fe400000014ff */
[----:B------:R-:W-:Y:S02]  /*9540*/  MOV R25, R2 ;  /* 0x0000000200197202 */ /* 0x000fe40000000f00 */
[----:B------:R-:W-:Y:S01]  /*9550*/  I2IP.S8.S32.SAT R2, R188, R187, RZ ;  /* 0x000000bbbc027239 */ /* 0x000fe200000014ff */
[----:B----4-:R-:W-:Y:S01]  /*9560*/  IMAD.SHL.U32 R241, R28, 0x100, RZ ;  /* 0x000001001cf17824 */ /* 0x010fe200078e00ff */
[----:B------:R-:W-:Y:S02]  /*9570*/  I2IP.S8.S32.SAT R6, R22, R21, R3 ;  /* 0x0000001516067239 */ /* 0x000fe40000001403 */
[----:B------:R-:W-:Y:S02]  /*9580*/  I2IP.S8.S32.SAT R5, R18, R17, R0 ;  /* 0x0000001112057239 */ /* 0x000fe40000001400 */
[----:B------:R-:W-:Y:S01]  /*9590*/  I2IP.S8.S32.SAT R10, R186, R185, R2 ;  /* 0x000000b9ba0a7239 */ /* 0x000fe20000001402 */
[----:B------:R-:W-:Y:S01]  /*95a0*/  IMAD.MOV.U32 R185, RZ, RZ, R24 ;  /* 0x000000ffffb97224 */ /* 0x000fe200078e0018 */
[----:B------:R-:W-:Y:S02]  /*95b0*/  I2IP.S8.S32.SAT R3, R159, R158, RZ ;  /* 0x0000009e9f037239 */ /* 0x000fe400000014ff */
[----:B------:R-:W-:Y:S02]  /*95c0*/  PRMT R234, R199, 0x8880, RZ ;  /* 0x00008880c7ea7816 */ /* 0x000fe400000000ff */
[----:B------:R-:W-:Y:S02]  /*95d0*/  I2IP.S8.S32.SAT R0, R155, R154, RZ ;  /* 0x0000009a9b007239 */ /* 0x000fe400000014ff */
[----:B------:R-:W-:Y:S01]  /*95e0*/  I2IP.S8.S32.SAT R2, R163, R162, RZ ;  /* 0x000000a2a3027239 */ /* 0x000fe200000014ff */
[----:B------:R-:W-:Y:S01]  /*95f0*/  IMAD.MOV.U32 R163, RZ, RZ, R32 ;  /* 0x000000ffffa37224 */ /* 0x000fe200078e0020 */
[C---:B------:R-:W-:Y:S02]  /*9600*/  PRMT R223, R226.reuse, 0x8880, RZ ;  /* 0x00008880e2df7816 */ /* 0x040fe400000000ff */
[C---:B------:R-:W-:Y:S02]  /*9610*/  SHF.L.U32 R224, R226.reuse, 0x10, RZ ;  /* 0x00000010e2e07819 */ /* 0x040fe400000006ff */
[----:B------:R-:W-:Y:S02]  /*9620*/  SHF.L.U32 R225, R226, 0x8, RZ ;  /* 0x00000008e2e17819 */ /* 0x000fe400000006ff */
[----:B------:R-:W-:Y:S02]  /*9630*/  SHF.R.S32.HI R205, RZ, 0x18, R226 ;  /* 0x00000018ffcd7819 */ /* 0x000fe400000114e2 */
[C---:B------:R-:W-:Y:S02]  /*9640*/  PRMT R226, R233.reuse, 0x8880, RZ ;  /* 0x00008880e9e27816 */ /* 0x040fe400000000ff */
[----:B------:R-:W-:Y:S02]  /*9650*/  SHF.L.U32 R227, R233, 0x10, RZ ;  /* 0x00000010e9e37819 */ /* 0x000fe400000006ff */
[----:B------:R-:W-:Y:S02]  /*9660*/  SHF.R.S32.HI R206, RZ, 0x18, R233 ;  /* 0x00000018ffce7819 */ /* 0x000fe400000114e9 */
[C---:B------:R-:W-:Y:S02]  /*9670*/  PRMT R232, R238.reuse, 0x8880, RZ ;  /* 0x00008880eee87816 */ /* 0x040fe400000000ff */
[C---:B------:R-:W-:Y:S02]  /*9680*/  SHF.L.U32 R233, R238.reuse, 0x10, RZ ;  /* 0x00000010eee97819 */ /* 0x040fe400000006ff */
[----:B------:R-:W-:Y:S02]  /*9690*/  SHF.L.U32 R235, R238, 0x8, RZ ;  /* 0x00000008eeeb7819 */ /* 0x000fe400000006ff */
[----:B------:R-:W-:Y:S02]  /*96a0*/  SHF.R.S32.HI R207, RZ, 0x18, R238 ;  /* 0x00000018ffcf7819 */ /* 0x000fe400000114ee */
[----:B------:R-:W-:Y:S02]  /*96b0*/  I2IP.S8.S32.SAT R189, R157, R156, R3 ;  /* 0x0000009c9dbd7239 */ /* 0x000fe40000001403 */
[----:B------:R-:W-:Y:S01]  /*96c0*/  SHF.R.S32.HI R215, RZ, 0x18, R199 ;  /* 0x00000018ffd77819 */ /* 0x000fe200000114c7 */
[----:B------:R-:W-:Y:S01]  /*96d0*/  IMAD R199, R217, R30, RZ ;  /* 0x0000001ed9c77224 */ /* 0x000fe200078e02ff */
[C---:B------:R-:W-:Y:S02]  /*96e0*/  PRMT R238, R28.reuse, 0x8880, RZ ;  /* 0x000088801cee7816 */ /* 0x040fe400000000ff */
[----:B------:R-:W-:Y:S02]  /*96f0*/  SHF.L.U32 R239, R28, 0x10, RZ ;  /* 0x000000101cef7819 */ /* 0x000fe400000006ff */
[----:B------:R-:W-:Y:S01]  /*9700*/  SHF.R.S32.HI R218, RZ, 0x18, R28 ;  /* 0x00000018ffda7819 */ /* 0x000fe2000001141c */
[----:B------:R-:W-:Y:S01]  /*9710*/  IMAD.MOV.U32 R28, RZ, RZ, R234 ;  /* 0x000000ffff1c7224 */ /* 0x000fe200078e00ea */
[----:B------:R-:W-:Y:S01]  /*9720*/  I2IP.S8.S32.SAT R188, R153, R152, R0 ;  /* 0x0000009899bc7239 */ /* 0x000fe20000001400 */
[----:B------:R-:W2:Y:S01]  /*9730*/  LDL.LU R234, [R1+0x40] ;  /* 0x0000400001ea7983 */ /* 0x000ea20000300800 */
[----:B------:R-:W-:Y:S02]  /*9740*/  I2IP.S8.S32.SAT R190, R161, R160, R2 ;  /* 0x000000a0a1be7239 */ /* 0x000fe40000001402 */
[----:B------:R-:W-:Y:S01]  /*9750*/  I2IP.S8.S32.SAT R3, R171, R170, RZ ;  /* 0x000000aaab037239 */ /* 0x000fe200000014ff */
[----:B------:R-:W3:Y:S01]  /*9760*/  LDL.LU R220, [R1+0x44] ;  /* 0x0000440001dc7983 */ /* 0x000ee20000300800 */
[----:B------:R-:W-:Y:S01]  /*9770*/  I2IP.S8.S32.SAT R2, R175, R174, RZ ;  /* 0x000000aeaf027239 */ /* 0x000fe200000014ff */
[----:B------:R-:W-:Y:S01]  /*9780*/  IMAD.MOV.U32 R175, RZ, RZ, R16 ;  /* 0x000000ffffaf7224 */ /* 0x000fe200078e0010 */
[----:B------:R-:W-:Y:S02]  /*9790*/  I2IP.S8.S32.SAT R0, R179, R178, RZ ;  /* 0x000000b2b3007239 */ /* 0x000fe400000014ff */
[----:B------:R-:W-:Y:S02]  /*97a0*/  MOV R29, R242 ;  /* 0x000000f2001d7202 */ /* 0x000fe40000000f00 */
[----:B------:R-:W-:Y:S02]  /*97b0*/  MOV R30, R240 ;  /* 0x000000f0001e7202 */ /* 0x000fe40000000f00 */
[----:B------:R-:W-:Y:S02]  /*97c0*/  MOV R33, R221 ;  /* 0x000000dd00217202 */ /* 0x000fe40000000f00 */
[----:B------:R-:W-:Y:S01]  /*97d0*/  I2IP.S8.S32.SAT R168, R169, R168, R3 ;  /* 0x000000a8a9a87239 */ /* 0x000fe20000001403 */
[----:B------:R-:W4:Y:S01]  /*97e0*/  LDL.LU R221, [R1+0x48] ;  /* 0x0000480001dd7983 */ /* 0x000f220000300800 */
[----:B------:R-:W-:Y:S02]  /*97f0*/  I2IP.S8.S32.SAT R169, R173, R172, R2 ;  /* 0x000000acada97239 */ /* 0x000fe40000001402 */
[----:B------:R-:W-:Y:S01]  /*9800*/  I2IP.S8.S32.SAT R170, R177, R176, R0 ;  /* 0x000000b0b1aa7239 */ /* 0x000fe20000001400 */
[----:B------:R-:W5:Y:S01]  /*9810*/  LDL.LU R222, [R1+0x4c] ;  /* 0x00004c0001de7983 */ /* 0x000f620000300800 */
[----:B------:R-:W-:Y:S01]  /*9820*/  LOP3.LUT R187, R7, 0xf60, R8, 0xf8, !PT ;  /* 0x00000f6007bb7812 */ /* 0x000fe200078ef808 */
[----:B------:R-:W-:Y:S01]  /*9830*/  IMAD.MOV.U32 R176, RZ, RZ, R6 ;  /* 0x000000ffffb07224 */ /* 0x000fe200078e0006 */
[----:B------:R-:W-:Y:S01]  /*9840*/  MOV R173, R10 ;  /* 0x0000000a00ad7202 */ /* 0x000fe20000000f00 */
[----:B------:R-:W5:Y:S01]  /*9850*/  LDL.LU R154, [R1+0x50] ;  /* 0x00005000019a7983 */ /* 0x000f620000300800 */
[----:B------:R-:W-:Y:S02]  /*9860*/  MOV R172, R9 ;  /* 0x0000000900ac7202 */ /* 0x000fe40000000f00 */
        /* <DEDUP_REMOVED lines=9> */
[----:B------:R-:W-:Y:S02]  /*9900*/  MOV R155, R34 ;  /* 0x00000022009b7202 */ /* 0x000fe40000000f00 */
[----:B------:R-:W-:Y:S02]  /*9910*/  MOV R162, R33 ;  /* 0x0000002100a27202 */ /* 0x000fe40000000f00 */
[----:B------:R-:W-:Y:S02]  /*9920*/  MOV R161, R31 ;  /* 0x0000001f00a17202 */ /* 0x000fe40000000f00 */
[----:B------:R-:W-:Y:S02]  /*9930*/  MOV R166, R30 ;  /* 0x0000001e00a67202 */ /* 0x000fe40000000f00 */
[----:B------:R-:W-:Y:S02]  /*9940*/  MOV R186, R29 ;  /* 0x0000001d00ba7202 */ /* 0x000fe40000000f00 */
[----:B------:R-:W-:Y:S02]  /*9950*/  MOV R192, R28 ;  /* 0x0000001c00c07202 */ /* 0x000fe40000000f00 */
[----:B------:R-:W-:Y:S02]  /*9960*/  I2IP.S8.S32.SAT R171, R181, R180, R4 ;  /* 0x000000b4b5ab7239 */ /* 0x000fe40000001404 */
[----:B------:R-:W-:Y:S01]  /*9970*/  I2IP.S8.S32.SAT R0, R131, R130, RZ ;  /* 0x0000008283007239 */ /* 0x000fe200000014ff */
[----:B------:R-:W1:Y:S01]  /*9980*/  LDTM.x32 R4, tmem[UR4+0xc0] ;  /* 0x0000c004000479ee */ /* 0x000e6200082c0000 */
[----:B------:R-:W-:Y:S01]  /*9990*/  I2IP.S8.S32.SAT R3, R123, R122, RZ ;  /* 0x0000007a7b037239 */ /* 0x000fe200000014ff */
[----:B------:R-:W-:Y:S01]  /*99a0*/  UMOV UR4, 0x400 ;  /* 0x0000040000047882 */ /* 0x000fe20000000000 */
[----:B------:R-:W-:Y:S01]  /*99b0*/  I2IP.S8.S32.SAT R2, R127, R126, RZ ;  /* 0x0000007e7f027239 */ /* 0x000fe200000014ff */
[----:B------:R-:W-:Y:S01]  /*99c0*/  ULEA UR4, UR6, UR4, 0x18 ;  /* 0x0000000406047291 */ /* 0x000fe2000f8ec0ff */
[----:B------:R-:W-:Y:S01]  /*99d0*/  I2IP.S8.S32.SAT R158, R129, R128, R0 ;  /* 0x00000080819e7239 */ /* 0x000fe20000001400 */
[----:B------:R-:W-:Y:S01]  /*99e0*/  NOP ;  /* 0x0000000000007918 */ /* 0x000fe20000000000 */
[----:B------:R-:W-:Y:S01]  /*99f0*/  I2IP.S8.S32.SAT R156, R121, R120, R3 ;  /* 0x00000078799c7239 */ /* 0x000fe20000001403 */
[----:B------:R-:W-:Y:S01]  /*9a00*/  ULEA UR5, UR43, UR4, 0x3 ;  /* 0x000000042b057291 */ /* 0x000fe2000f8e18ff */
[----:B------:R-:W-:Y:S02]  /*9a10*/  I2IP.S8.S32.SAT R157, R125, R124, R2 ;  /* 0x0000007c7d9d7239 */ /* 0x000fe40000001402 */
[----:B------:R-:W-:Y:S01]  /*9a20*/  IADD3 R0, PT, PT, R187, UR4, RZ ;  /* 0x00000004bb007c10 */ /* 0x000fe2000fffe0ff */
[----:B------:R-:W-:Y:S01]  /*9a30*/  UIADD3 UR5, UPT, UPT, UR5, 0xc0, URZ ;  /* 0x000000c005057890 */ /* 0x000fe2000fffe0ff */
[----:B------:R-:W-:Y:S02]  /*9a40*/  I2IP.S8.S32.SAT R159, R135, R134, RZ ;  /* 0x00000086879f7239 */ /* 0x000fe400000014ff */
[----:B------:R-:W-:Y:S01]  /*9a50*/  MOV R180, R177 ;  /* 0x000000b100b47202 */ /* 0x000fe20000000f00 */
[----:B------:R-:W-:Y:S01]  /*9a60*/  UPRMT UR5, UR6, 0x654, UR5 ;  /* 0x0000065406057896 */ /* 0x000fe20008000005 */
[----:B------:R-:W-:Y:S02]  /*9a70*/  MOV R181, R176 ;  /* 0x000000b000b57202 */ /* 0x000fe40000000f00 */
[----:B------:R-:W-:Y:S02]  /*9a80*/  MOV R183, R172 ;  /* 0x000000ac00b77202 */ /* 0x000fe40000000f00 */
[----:B------:R-:W-:Y:S01]  /*9a90*/  I2IP.S8.S32.SAT R159, R133, R132, R159 ;  /* 0x00000084859f7239 */ /* 0x000fe2000000149f */
[C---:B-1----:R-:W-:Y:S03]  /*9aa0*/  IMAD R2, R217.reuse, R5, RZ ;  /* 0x00000005d9027224 */ /* 0x042fe600078e02ff */
[----:B------:R-:W-:Y:S01]  /*9ab0*/  SYNCS.ARRIVE.TRANS64.RED.A1T0 RZ, [UR5], RZ ;  /* 0x000000ffffff79a7 */ /* 0x000fe20008100405 */
[----:B------:R1:W-:Y:S01]  /*9ac0*/  STS.128 [R187+UR4+0x7200], R136 ;  /* 0x00720088bb007988 */ /* 0x0003e20008000c04 */
[C---:B------:R-:W-:Y:S01]  /*9ad0*/  IMAD R5, R217.reuse, R9, RZ ;  /* 0x00000009d9057224 */ /* 0x040fe200078e02ff */
[----:B------:R-:W-:Y:S01]  /*9ae0*/  UIADD3 UR5, UPT, UPT, UR43, 0x1, URZ ;  /* 0x000000012b057890 */ /* 0x000fe2000fffe0ff */
[C---:B------:R-:W-:Y:S02]  /*9af0*/  IMAD R9, R217.reuse, R13, RZ ;  /* 0x0000000dd9097224 */ /* 0x040fe400078e02ff */
[C---:B------:R-:W-:Y:S02]  /*9b00*/  IMAD R13, R217.reuse, R17, RZ ;  /* 0x00000011d90d7224 */ /* 0x040fe400078e02ff */
[C---:B------:R-:W-:Y:S02]  /*9b10*/  IMAD R17, R217.reuse, R21, RZ ;  /* 0x00000015d9117224 */ /* 0x040fe400078e02ff */
[C---:B------:R-:W-:Y:S02]  /*9b20*/  IMAD R21, R217.reuse, R25, RZ ;  /* 0x00000019d9157224 */ /* 0x040fe400078e02ff */
[C---:B------:R-:W-:Y:S02]  /*9b30*/  IMAD R25, R217.reuse, R29, RZ ;  /* 0x0000001dd9197224 */ /* 0x040fe400078e02ff */
[----:B------:R-:W-:Y:S01]  /*9b40*/  IMAD R29, R217, R33, RZ ;  /* 0x00000021d91d7224 */ /* 0x000fe200078e02ff */
[----:B------:R-:W-:Y:S01]  /*9b50*/  I2IP.S8.S32.SAT R33, R147, R146, RZ ;  /* 0x0000009293217239 */ /* 0x000fe200000014ff */
[C---:B------:R-:W-:Y:S02]  /*9b60*/  IMAD R19, R217.reuse, R19, RZ ;  /* 0x00000013d9137224 */ /* 0x040fe400078e02ff */
[C---:B------:R-:W-:Y:S02]  /*9b70*/  IMAD R3, R217.reuse, R6, RZ ;  /* 0x00000006d9037224 */ /* 0x040fe400078e02ff */
[C---:B------:R-:W-:Y:S02]  /*9b80*/  IMAD R6, R217.reuse, R10, RZ ;  /* 0x0000000ad9067224 */ /* 0x040fe400078e02ff */
[C---:B------:R-:W-:Y:S02]  /*9b90*/  IMAD R10, R217.reuse, R14, RZ ;  /* 0x0000000ed90a7224 */ /* 0x040fe400078e02ff */
[C---:B------:R-:W-:Y:S02]  /*9ba0*/  IMAD R14, R217.reuse, R18, RZ ;  /* 0x00000012d90e7224 */ /* 0x040fe400078e02ff */
[C---:B------:R-:W-:Y:S02]  /*9bb0*/  IMAD R18, R217.reuse, R22, RZ ;  /* 0x00000016d9127224 */ /* 0x040fe400078e02ff */
[C---:B------:R-:W-:Y:S02]  /*9bc0*/  IMAD R22, R217.reuse, R26, RZ ;  /* 0x0000001ad9167224 */ /* 0x040fe400078e02ff */
[C---:B------:R-:W-:Y:S01]  /*9bd0*/  IMAD R26, R217.reuse, R30, RZ ;  /* 0x0000001ed91a7224 */ /* 0x040fe200078e02ff */
[----:B-1----:R-:W5:Y:S01]  /*9be0*/  LDL.LU.64 R138, [R1+0x70] ;  /* 0x00007000018a7983 */ /* 0x002f620000300a00 */
[----:B------:R-:W-:Y:S01]  /*9bf0*/  IMAD R30, R217, R34, RZ ;  /* 0x00000022d91e7224 */ /* 0x000fe200078e02ff */
[----:B------:R-:W-:Y:S01]  /*9c00*/  I2IP.S8.S32.SAT R34, R143, R142, RZ ;  /* 0x0000008e8f227239 */ /* 0x000fe200000014ff */
[C---:B------:R-:W-:Y:S02]  /*9c10*/  IMAD R7, R217.reuse, R7, RZ ;  /* 0x00000007d9077224 */ /* 0x040fe400078e02ff */
[C---:B------:R-:W-:Y:S01]  /*9c20*/  IMAD R11, R217.reuse, R11, RZ ;  /* 0x0000000bd90b7224 */ /* 0x040fe200078e02ff */
[----:B------:R-:W5:Y:S01]  /*9c30*/  LDL.LU.64 R136, [R1+0x68] ;  /* 0x0000680001887983 */ /* 0x000f620000300a00 */
[C---:B------:R-:W-:Y:S02]  /*9c40*/  IMAD R15, R217.reuse, R15, RZ ;  /* 0x0000000fd90f7224 */ /* 0x040fe400078e02ff */
[C---:B------:R-:W-:Y:S02]  /*9c50*/  IMAD R23, R217.reuse, R23, RZ ;  /* 0x00000017d9177224 */ /* 0x040fe400078e02ff */
[C---:B------:R-:W-:Y:S02]  /*9c60*/  IMAD R27, R217.reuse, R27, RZ ;  /* 0x0000001bd91b7224 */ /* 0x040fe400078e02ff */
[C---:B------:R-:W-:Y:S02]  /*9c70*/  IMAD R31, R217.reuse, R31, RZ ;  /* 0x0000001fd91f7224 */ /* 0x040fe400078e02ff */
[----:B------:R-:W-:Y:S01]  /*9c80*/  IMAD R35, R217, R35, RZ ;  /* 0x00000023d9237224 */ /* 0x000fe200078e02ff */
[C---:B--2---:R-:W-:Y:S02]  /*9c90*/  PRMT R228, R234.reuse, 0x8880, RZ ;  /* 0x00008880eae47816 */ /* 0x044fe400000000ff */
[C---:B------:R-:W-:Y:S02]  /*9ca0*/  SHF.L.U32 R230, R234.reuse, 0x10, RZ ;  /* 0x00000010eae67819 */ /* 0x040fe400000006ff */
[----:B------:R-:W-:Y:S01]  /*9cb0*/  SHF.L.U32 R231, R234, 0x8, RZ ;  /* 0x00000008eae77819 */ /* 0x000fe200000006ff */
[C---:B---3--:R-:W-:Y:S01]  /*9cc0*/  IMAD.SHL.U32 R237, R220.reuse, 0x100, RZ ;  /* 0x00000100dced7824 */ /* 0x048fe200078e00ff */
[----:B------:R-:W-:Y:S02]  /*9cd0*/  SHF.R.S32.HI R184, RZ, 0x18, R234 ;  /* 0x00000018ffb87819 */ /* 0x000fe400000114ea */
[C---:B------:R-:W-:Y:S02]  /*9ce0*/  PRMT R234, R220.reuse, 0x8880, RZ ;  /* 0x00008880dcea7816 */ /* 0x040fe400000000ff */
[----:B------:R-:W-:Y:S02]  /*9cf0*/  SHF.L.U32 R236, R220, 0x10, RZ ;  /* 0x00000010dcec7819 */ /* 0x000fe400000006ff */
[----:B------:R-:W-:Y:S02]  /*9d00*/  SHF.R.S32.HI R220, RZ, 0x18, R220 ;  /* 0x00000018ffdc7819 */ /* 0x000fe400000114dc */
[C---:B----4-:R-:W-:Y:S02]  /*9d10*/  PRMT R240, R221.reuse, 0x8880, RZ ;  /* 0x00008880ddf07816 */ /* 0x050fe400000000ff */
[C---:B------:R-:W-:Y:S02]  /*9d20*/  SHF.L.U32 R242, R221.reuse, 0x10, RZ ;  /* 0x00000010ddf27819 */ /* 0x040fe400000006ff */
[----:B------:R-:W-:Y:S01]  /*9d30*/  SHF.L.U32 R243, R221, 0x8, RZ ;  /* 0x00000008ddf37819 */ /* 0x000fe200000006ff */
[C---:B-----5:R-:W-:Y:S01]  /*9d40*/  IMAD.SHL.U32 R246, R222.reuse, 0x100, RZ ;  /* 0x00000100def67824 */ /* 0x060fe200078e00ff */
[----:B------:R-:W-:Y:S02]  /*9d50*/  PRMT R244, R222, 0x8880, RZ ;  /* 0x00008880def47816 */ /* 0x000fe400000000ff */
[C---:B------:R-:W-:Y:S02]  /*9d60*/  PRMT R124, R154.reuse, 0x8880, RZ ;  /* 0x000088809a7c7816 */ /* 0x040fe400000000ff */
[C---:B------:R-:W-:Y:S02]  /*9d70*/  SHF.L.U32 R125, R154.reuse, 0x10, RZ ;  /* 0x000000109a7d7819 */ /* 0x040fe400000006ff */
[----:B------:R-:W-:Y:S01]  /*9d80*/  SHF.L.U32 R126, R154, 0x8, RZ ;  /* 0x000000089a7e7819 */ /* 0x000fe200000006ff */
[----:B------:R-:W-:Y:S01]  /*9d90*/  IMAD.U32 R131, R152, 0x10000, RZ ;  /* 0x0001000098837824 */ /* 0x000fe200078e00ff */
[----:B------:R-:W-:Y:S02]  /*9da0*/  SHF.R.S32.HI R120, RZ, 0x18, R154 ;  /* 0x00000018ff787819 */ /* 0x000fe4000001149a */
[C---:B------:R-:W-:Y:S02]  /*9db0*/  PRMT R127, R153.reuse, 0x8880, RZ ;  /* 0x00008880997f7816 */ /* 0x040fe400000000ff */
[C---:B------:R-:W-:Y:S02]  /*9dc0*/  SHF.L.U32 R128, R153.reuse, 0x10, RZ ;  /* 0x0000001099807819 */ /* 0x040fe400000006ff */
[----:B------:R-:W-:Y:S02]  /*9dd0*/  SHF.L.U32 R129, R153, 0x8, RZ ;  /* 0x0000000899817819 */ /* 0x000fe400000006ff */
[----:B------:R-:W-:Y:S01]  /*9de0*/  SHF.R.S32.HI R121, RZ, 0x18, R153 ;  /* 0x00000018ff797819 */ /* 0x000fe20000011499 */
[----:B------:R-:W-:Y:S01]  /*9df0*/  IMAD.SHL.U32 R153, R182, 0x100, RZ ;  /* 0x00000100b6997824 */ /* 0x000fe200078e00ff */
[C---:B------:R-:W-:Y:S02]  /*9e00*/  PRMT R130, R152.reuse, 0x8880, RZ ;  /* 0x0000888098827816 */ /* 0x040fe400000000ff */
[----:B------:R-:W-:Y:S02]  /*9e10*/  SHF.L.U32 R134, R152, 0x8, RZ ;  /* 0x0000000898867819 */ /* 0x000fe400000006ff */
[----:B------:R-:W-:Y:S02]  /*9e20*/  SHF.R.S32.HI R122, RZ, 0x18, R152 ;  /* 0x00000018ff7a7819 */ /* 0x000fe40000011498 */
[----:B------:R-:W-:Y:S02]  /*9e30*/  PRMT R135, R182, 0x8880, RZ ;  /* 0x00008880b6877816 */ /* 0x000fe400000000ff */
[C---:B------:R-:W-:Y:S01]  /*9e40*/  IADD3 R154, PT, PT, R0.reuse, 0x10, RZ ;  /* 0x00000010009a7810 */ /* 0x040fe20007ffe0ff */
[----:B------:R-:W-:Y:S01]  /*9e50*/  @P0 VIADD R154, R0, 0xfffffff0 ;  /* 0xfffffff0009a0836 */ /* 0x000fe20000000000 */
[----:B------:R-:W-:Y:S01]  /*9e60*/  SHF.L.U32 R152, R182, 0x10, RZ ;  /* 0x00000010b6987819 */ /* 0x000fe200000006ff */
[C---:B------:R-:W-:Y:S01]  /*9e70*/  IMAD R0, R217.reuse, R4, RZ ;  /* 0x00000004d9007224 */ /* 0x040fe200078e02ff */
[----:B------:R-:W-:Y:S01]  /*9e80*/  SHF.R.S32.HI R123, RZ, 0x18, R182 ;  /* 0x00000018ff7b7819 */ /* 0x000fe200000114b6 */
[C---:B------:R-:W-:Y:S01]  /*9e90*/  IMAD R4, R217.reuse, R8, RZ ;  /* 0x00000008d9047224 */ /* 0x040fe200078e02ff */
[----:B------:R-:W-:Y:S01]  /*9ea0*/  MOV R182, R173 ;  /* 0x000000ad00b67202 */ /* 0x000fe20000000f00 */
[C---:B------:R-:W-:Y:S01]  /*9eb0*/  IMAD R8, R217.reuse, R12, RZ ;  /* 0x0000000cd9087224 */ /* 0x040fe200078e02ff */
[----:B------:R-:W-:Y:S01]  /*9ec0*/  SHF.R.S32.HI R221, RZ, 0x18, R221 ;  /* 0x00000018ffdd7819 */ /* 0x000fe200000114dd */
[C---:B------:R-:W-:Y:S01]  /*9ed0*/  IMAD R12, R217.reuse, R16, RZ ;  /* 0x00000010d90c7224 */ /* 0x040fe200078e02ff */
[----:B------:R-:W-:Y:S01]  /*9ee0*/  SHF.L.U32 R245, R222, 0x10, RZ ;  /* 0x00000010def57819 */ /* 0x000fe200000006ff */
[----:B------:R-:W-:Y:S01]  /*9ef0*/  STS.128 [R154+0x7200], R180 ;  /* 0x007200b49a007388 */ /* 0x000fe20000000c00 */
[----:B------:R-:W-:Y:S01]  /*9f00*/  SHF.R.S32.HI R222, RZ, 0x18, R222 ;  /* 0x00000018ffde7819 */ /* 0x000fe200000114de */
[C---:B------:R-:W-:Y:S02]  /*9f10*/  IMAD R16, R217.reuse, R20, RZ ;  /* 0x00000014d9107224 */ /* 0x040fe400078e02ff */
[C---:B------:R-:W-:Y:S02]  /*9f20*/  IMAD R20, R217.reuse, R24, RZ ;  /* 0x00000018d9147224 */ /* 0x040fe400078e02ff */
[C---:B------:R-:W-:Y:S02]  /*9f30*/  IMAD R24, R217.reuse, R28, RZ ;  /* 0x0000001cd9187224 */ /* 0x040fe400078e02ff */
[----:B------:R-:W-:Y:S01]  /*9f40*/  IMAD R28, R217, R32, RZ ;  /* 0x00000020d91c7224 */ /* 0x000fe200078e02ff */
[----:B------:R-:W-:Y:S01]  /*9f50*/  I2IP.S8.S32.SAT R32, R151, R150, RZ ;  /* 0x0000009697207239 */ /* 0x000fe200000014ff */
[----:B------:R-:W-:Y:S08]  /*9f60*/  STS.128 [R187+UR4+0x8200], R188 ;  /* 0x008200bcbb007988 */ /* 0x000ff00008000c04 */
[----:B------:R-:W-:Y:S08]  /*9f70*/  STS.128 [R154+0x8200], R168 ;  /* 0x008200a89a007388 */ /* 0x000ff00000000c00 */
[----:B------:R-:W-:Y:S01]  /*9f80*/  STS.128 [R187+UR4+0x9200], R156 ;  /* 0x0092009cbb007988 */ /* 0x000fe20008000c04 */
[----:B------:R-:W-:Y:S02]  /*9f90*/  I2IP.S8.S32.SAT R132, R139, R138, RZ ;  /* 0x0000008a8b847239 */ /* 0x000fe400000014ff */
[----:B------:R-:W-:Y:S02]  /*9fa0*/  I2IP.S8.S32.SAT R139, R149, R148, R32 ;  /* 0x00000094958b7239 */ /* 0x000fe40000001420 */
[----:B------:R-:W-:Y:S02]  /*9fb0*/  I2IP.S8.S32.SAT R32, R103, R102, RZ ;  /* 0x0000006667207239 */ /* 0x000fe400000014ff */
[----:B------:R-:W-:Y:S02]  /*9fc0*/  I2IP.S8.S32.SAT R136, R137, R136, R132 ;  /* 0x0000008889887239 */ /* 0x000fe40000001484 */
[----:B------:R-:W-:Y:S02]  /*9fd0*/  I2IP.S8.S32.SAT R137, R141, R140, R34 ;  /* 0x0000008c8d897239 */ /* 0x000fe40000001422 */
[----:B------:R-:W-:Y:S02]  /*9fe0*/  I2IP.S8.S32.SAT R138, R145, R144, R33 ;  /* 0x00000090918a7239 */ /* 0x000fe40000001421 */
[----:B------:R-:W-:Y:S02]  /*9ff0*/  I2IP.S8.S32.SAT R34, R95, R94, RZ ;  /* 0x0000005e5f227239 */ /* 0x000fe400000014ff */
[----:B------:R-:W-:Y:S01]  /*a000*/  I2IP.S8.S32.SAT R33, R99, R98, RZ ;  /* 0x0000006263217239 */ /* 0x000fe200000014ff */
[----:B------:R-:W-:Y:S01]  /*a010*/  STS.128 [R154+0x9200], R136 ;  /* 0x009200889a007388 */ /* 0x000fe20000000c00 */
[----:B------:R-:W-:Y:S02]  /*a020*/  I2IP.S8.S32.SAT R91, R101, R100, R32 ;  /* 0x00000064655b7239 */ /* 0x000fe40000001420 */
[----:B------:R-:W-:Y:S02]  /*a030*/  I2IP.S8.S32.SAT R32, R119, R118, RZ ;  /* 0x0000007677207239 */ /* 0x000fe400000014ff */
[----:B------:R-:W-:Y:S02]  /*a040*/  I2IP.S8.S32.SAT R89, R93, R92, R34 ;  /* 0x0000005c5d597239 */ /* 0x000fe40000001422 */
[----:B------:R-:W-:Y:S02]  /*a050*/  I2IP.S8.S32.SAT R90, R97, R96, R33 ;  /* 0x00000060615a7239 */ /* 0x000fe40000001421 */
[----:B------:R-:W-:Y:S02]  /*a060*/  I2IP.S8.S32.SAT R92, R107, R106, RZ ;  /* 0x0000006a6b5c7239 */ /* 0x000fe400000014ff */
[----:B------:R-:W-:Y:S01]  /*a070*/  I2IP.S8.S32.SAT R33, R115, R114, RZ ;  /* 0x0000007273217239 */ /* 0x000fe200000014ff */
[----:B------:R-:W-:Y:S01]  /*a080*/  STS.128 [R187+UR4+0xa200], R88 ;  /* 0x00a20058bb007988 */ /* 0x000fe20008000c04 */
[----:B------:R-:W-:Y:S02]  /*a090*/  I2IP.S8.S32.SAT R107, R117, R116, R32 ;  /* 0x00000074756b7239 */ /* 0x000fe40000001420 */
[----:B------:R-:W-:Y:S02]  /*a0a0*/  SHF.R.S32.HI R32, RZ, 0x18, R165 ;  /* 0x00000018ff207819 */ /* 0x000fe400000114a5 */
[----:B------:R-:W-:Y:S02]  /*a0b0*/  I2IP.S8.S32.SAT R106, R113, R112, R33 ;  /* 0x00000070716a7239 */ /* 0x000fe40000001421 */
[----:B------:R-:W-:Y:S01]  /*a0c0*/  I2IP.S8.S32.SAT R33, R59, R58, RZ ;  /* 0x0000003a3b217239 */ /* 0x000fe200000014ff */
[-C--:B------:R-:W-:Y:S01]  /*a0d0*/  IMAD R74, R32, R219.reuse, R74 ;  /* 0x000000db204a7224 */ /* 0x080fe200078e024a */
[----:B------:R-:W-:Y:S01]  /*a0e0*/  I2IP.S8.S32.SAT R34, R111, R110, RZ ;  /* 0x0000006e6f227239 */ /* 0x000fe200000014ff */
[-C--:B------:R-:W-:Y:S01]  /*a0f0*/  IMAD R75, R208, R219.reuse, R75 ;  /* 0x000000dbd04b7224 */ /* 0x080fe200078e024b */
[----:B------:R-:W-:Y:S02]  /*a100*/  MOV R32, R164 ;  /* 0x000000a400207202 */ /* 0x000fe40000000f00 */
[----:B------:R-:W-:Y:S02]  /*a110*/  I2IP.S8.S32.SAT R56, R57, R56, R33 ;  /* 0x0000003839387239 */ /* 0x000fe40000001421 */
[----:B------:R-:W-:Y:S01]  /*a120*/  I2IP.S8.S32.SAT R104, R105, R104, R92 ;  /* 0x0000006869687239 */ /* 0x000fe2000000145c */
[-C--:B------:R-:W-:Y:S01]  /*a130*/  IMAD R76, R32, R219.reuse, R76 ;  /* 0x000000db204c7224 */ /* 0x080fe200078e024c */
[----:B------:R-:W-:Y:S02]  /*a140*/  SHF.R.S32.HI R33, RZ, 0x18, R179 ;  /* 0x00000018ff217819 */ /* 0x000fe400000114b3 */
[----:B------:R-:W-:Y:S02]  /*a150*/  I2IP.S8.S32.SAT R105, R109, R108, R34 ;  /* 0x0000006c6d697239 */ /* 0x000fe40000001422 */
[----:B------:R-:W-:Y:S01]  /*a160*/  SHF.R.S32.HI R34, RZ, 0x18, R178 ;  /* 0x00000018ff227819 */ /* 0x000fe200000114b2 */
[----:B------:R-:W-:Y:S01]  /*a170*/  IMAD R77, R33, R219, R77 ;  /* 0x000000db214d7224 */ /* 0x000fe200078e024d */
[----:B------:R-:W-:Y:S01]  /*a180*/  MOV R32, R175 ;  /* 0x000000af00207202 */ /* 0x000fe20000000f00 */
[----:B------:R-:W-:Y:S01]  /*a190*/  STS.128 [R154+0xa200], R104 ;  /* 0x00a200689a007388 */ /* 0x000fe20000000c00 */
[----:B------:R-:W-:Y:S01]  /*a1a0*/  SHF.R.S32.HI R33, RZ, 0x18, R174 ;  /* 0x00000018ff217819 */ /* 0x000fe200000114ae */
[-C--:B------:R-:W-:Y:S01]  /*a1b0*/  IMAD R78, R34, R219.reuse, R78 ;  /* 0x000000db224e7224 */ /* 0x080fe200078e024e */
[----:B------:R-:W-:Y:S01]  /*a1c0*/  SHF.R.S32.HI R34, RZ, 0x18, R167 ;  /* 0x00000018ff227819 */ /* 0x000fe200000114a7 */
[-C--:B------:R-:W-:Y:S01]  /*a1d0*/  IMAD R79, R209, R219.reuse, R79 ;  /* 0x000000dbd14f7224 */ /* 0x080fe200078e024f */
[----:B------:R-:W-:Y:S01]  /*a1e0*/  I2IP.S8.S32.SAT R58, R67, R66, RZ ;  /* 0x00000042433a7239 */ /* 0x000fe200000014ff */
[-C--:B------:R-:W-:Y:S01]  /*a1f0*/  IMAD R80, R32, R219.reuse, R80 ;  /* 0x000000db20507224 */ /* 0x080fe200078e0250 */
[----:B------:R-:W-:Y:S01]  /*a200*/  MOV R32, R166 ;  /* 0x000000a600207202 */ /* 0x000fe20000000f00 */
[-C--:B------:R-:W-:Y:S01]  /*a210*/  IMAD R81, R33, R219.reuse, R81 ;  /* 0x000000db21517224 */ /* 0x080fe200078e0251 */
[----:B------:R-:W-:Y:S01]  /*a220*/  SHF.R.S32.HI R33, RZ, 0x18, R161 ;  /* 0x00000018ff217819 */ /* 0x000fe200000114a1 */
[-C--:B------:R-:W-:Y:S01]  /*a230*/  IMAD R82, R34, R219.reuse, R82 ;  /* 0x000000db22527224 */ /* 0x080fe200078e0252 */
[----:B------:R-:W-:Y:S01]  /*a240*/  SHF.R.S32.HI R34, RZ, 0x18, R160 ;  /* 0x00000018ff227819 */ /* 0x000fe200000114a0 */
[-C--:B------:R-:W-:Y:S01]  /*a250*/  IMAD R83, R210, R219.reuse, R83 ;  /* 0x000000dbd2537224 */ /* 0x080fe200078e0253 */
[----:B------:R-:W-:Y:S01]  /*a260*/  I2IP.S8.S32.SAT R59, R71, R70, RZ ;  /* 0x00000046473b7239 */ /* 0x000fe200000014ff */
[----:B------:R-:W-:Y:S01]  /*a270*/  IMAD R84, R32, R219, R84 ;  /* 0x000000db20547224 */ /* 0x000fe200078e0254 */
[----:B------:R-:W-:Y:S01]  /*a280*/  MOV R32, R247 ;  /* 0x000000f700207202 */ /* 0x000fe20000000f00 */
[-C--:B------:R-:W-:Y:S01]  /*a290*/  IMAD R85, R33, R219.reuse, R85 ;  /* 0x000000db21557224 */ /* 0x080fe200078e0255 */
[----:B------:R-:W-:Y:S01]  /*a2a0*/  I2IP.S8.S32.SAT R57, R61, R60, R62 ;  /* 0x0000003c3d397239 */ /* 0x000fe2000000143e */
[-C--:B------:R-:W-:Y:S01]  /*a2b0*/  IMAD R86, R34, R219.reuse, R86 ;  /* 0x000000db22567224 */ /* 0x080fe200078e0256 */
[----:B------:R-:W-:Y:S01]  /*a2c0*/  I2IP.S8.S32.SAT R58, R65, R64, R58 ;  /* 0x00000040413a7239 */ /* 0x000fe2000000143a */
[-C--:B------:R-:W-:Y:S01]  /*a2d0*/  IMAD R87, R211, R219.reuse, R87 ;  /* 0x000000dbd3577224 */ /* 0x080fe200078e0257 */
[----:B------:R-:W-:Y:S01]  /*a2e0*/  I2IP.S8.S32.SAT R59, R69, R68, R59 ;  /* 0x00000044453b7239 */ /* 0x000fe2000000143b */
[-C--:B------:R-:W-:Y:S01]  /*a2f0*/  IMAD R193, R32, R219.reuse, R193 ;  /* 0x000000db20c17224 */ /* 0x080fe200078e02c1 */
[----:B------:R-:W-:Y:S01]  /*a300*/  SHF.R.S32.HI R33, RZ, 0x18, R248 ;  /* 0x00000018ff217819 */ /* 0x000fe200000114f8 */
[----:B------:R-:W-:Y:S01]  /*a310*/  IMAD.MOV.U32 R32, RZ, RZ, R250 ;  /* 0x000000ffff207224 */ /* 0x000fe200078e00fa */
[----:B------:R-:W-:Y:S01]  /*a320*/  SHF.R.S32.HI R34, RZ, 0x18, R249 ;  /* 0x00000018ff227819 */ /* 0x000fe200000114f9 */
[----:B------:R1:W-:Y:S01]  /*a330*/  STS.128 [R187+UR4+0xb200], R56 ;  /* 0x00b20038bb007988 */ /* 0x0003e20008000c04 */
[----:B------:R-:W-:Y:S01]  /*a340*/  I2IP.S8.S32.SAT R74, R75, R74, RZ ;  /* 0x0000004a4b4a7239 */ /* 0x000fe200000014ff */
[-C--:B------:R-:W-:Y:S01]  /*a350*/  IMAD R194, R33, R219.reuse, R194 ;  /* 0x000000db21c27224 */ /* 0x080fe200078e02c2 */
[----:B------:R-:W-:Y:S01]  /*a360*/  SHF.R.S32.HI R33, RZ, 0x18, R251 ;  /* 0x00000018ff217819 */ /* 0x000fe200000114fb */
[-C--:B------:R-:W-:Y:S01]  /*a370*/  IMAD R195, R34, R219.reuse, R195 ;  /* 0x000000db22c37224 */ /* 0x080fe200078e02c3 */
[----:B------:R-:W-:Y:S01]  /*a380*/  SHF.R.S32.HI R34, RZ, 0x18, R252 ;  /* 0x00000018ff227819 */ /* 0x000fe200000114fc */
[-C--:B------:R-:W-:Y:S01]  /*a390*/  IMAD R196, R212, R219.reuse, R196 ;  /* 0x000000dbd4c47224 */ /* 0x080fe200078e02c4 */
[----:B------:R-:W-:Y:S01]  /*a3a0*/  I2IP.S8.S32.SAT R72, R73, R72, R74 ;  /* 0x0000004849487239 */ /* 0x000fe2000000144a */
[----:B------:R-:W-:Y:S01]  /*a3b0*/  IMAD R197, R32, R219, R197 ;  /* 0x000000db20c57224 */ /* 0x000fe200078e02c5 */
[----:B------:R-:W-:Y:S01]  /*a3c0*/  MOV R32, R163 ;  /* 0x000000a300207202 */ /* 0x000fe20000000f00 */
[-C--:B------:R-:W-:Y:S01]  /*a3d0*/  IMAD R198, R33, R219.reuse, R198 ;  /* 0x000000db21c67224 */ /* 0x080fe200078e02c6 */
[----:B------:R-:W-:Y:S01]  /*a3e0*/  SHF.R.S32.HI R33, RZ, 0x18, R162 ;  /* 0x00000018ff217819 */ /* 0x000fe200000114a2 */
[-C--:B------:R-:W-:Y:S01]  /*a3f0*/  IMAD R199, R34, R219.reuse, R199 ;  /* 0x000000db22c77224 */ /* 0x080fe200078e02c7 */
[----:B------:R-:W-:Y:S01]  /*a400*/  SHF.R.S32.HI R34, RZ, 0x18, R155 ;  /* 0x00000018ff227819 */ /* 0x000fe2000001149b */
[-C--:B------:R-:W-:Y:S02]  /*a410*/  IMAD R200, R213, R219.reuse, R200 ;  /* 0x000000dbd5c87224 */ /* 0x080fe400078e02c8 */
[-C--:B------:R-:W-:Y:S01]  /*a420*/  IMAD R201, R32, R219.reuse, R201 ;  /* 0x000000db20c97224 */ /* 0x080fe200078e02c9 */
[----:B------:R-:W-:Y:S01]  /*a430*/  MOV R32, R192 ;  /* 0x000000c000207202 */ /* 0x000fe20000000f00 */
[-C--:B------:R-:W-:Y:S01]  /*a440*/  IMAD R202, R33, R219.reuse, R202 ;  /* 0x000000db21ca7224 */ /* 0x080fe200078e02ca */
[----:B------:R-:W-:Y:S01]  /*a450*/  SHF.R.S32.HI R33, RZ, 0x18, R186 ;  /* 0x00000018ff217819 */ /* 0x000fe200000114ba */
[-C--:B------:R-:W-:Y:S01]  /*a460*/  IMAD R203, R34, R219.reuse, R203 ;  /* 0x000000db22cb7224 */ /* 0x080fe200078e02cb */
[----:B------:R-:W-:Y:S01]  /*a470*/  SHF.R.S32.HI R34, RZ, 0x18, R185 ;  /* 0x00000018ff227819 */ /* 0x000fe200000114b9 */
[-C--:B------:R-:W-:Y:S02]  /*a480*/  IMAD R204, R214, R219.reuse, R204 ;  /* 0x000000dbd6cc7224 */ /* 0x080fe400078e02cc */
[----:B------:R-:W-:Y:S01]  /*a490*/  IMAD R36, R32, R219, R36 ;  /* 0x000000db20247224 */ /* 0x000fe200078e0224 */
[----:B------:R-:W-:Y:S01]  /*a4a0*/  MOV R32, R223 ;  /* 0x000000df00207202 */ /* 0x000fe20000000f00 */
[-C--:B------:R-:W-:Y:S01]  /*a4b0*/  IMAD R37, R33, R219.reuse, R37 ;  /* 0x000000db21257224 */ /* 0x080fe200078e0225 */
[----:B------:R-:W-:Y:S01]  /*a4c0*/  SHF.R.S32.HI R33, RZ, 0x18, R224 ;  /* 0x00000018ff217819 */ /* 0x000fe200000114e0 */
[-C--:B------:R-:W-:Y:S01]  /*a4d0*/  IMAD R38, R34, R219.reuse, R38 ;  /* 0x000000db22267224 */ /* 0x080fe200078e0226 */
[----:B------:R-:W-:Y:S01]  /*a4e0*/  SHF.R.S32.HI R34, RZ, 0x18, R225 ;  /* 0x00000018ff227819 */ /* 0x000fe200000114e1 */
[-C--:B------:R-:W-:Y:S01]  /*a4f0*/  IMAD R39, R215, R219.reuse, R39 ;  /* 0x000000dbd7277224 */ /* 0x080fe200078e0227 */
[----:B-1----:R-:W-:Y:S01]  /*a500*/  I2IP.S8.S32.SAT R56, R79, R78, RZ ;  /* 0x0000004e4f387239 */ /* 0x002fe200000014ff */
[-C--:B------:R-:W-:Y:S01]  /*a510*/  IMAD R40, R32, R219.reuse, R40 ;  /* 0x000000db20287224 */ /* 0x080fe200078e0228 */
[----:B------:R-:W-:Y:S01]  /*a520*/  MOV R32, R226 ;  /* 0x000000e200207202 */ /* 0x000fe20000000f00 */
[-C--:B------:R-:W-:Y:S01]  /*a530*/  IMAD R41, R33, R219.reuse, R41 ;  /* 0x000000db21297224 */ /* 0x080fe200078e0229 */
[----:B------:R-:W-:Y:S01]  /*a540*/  I2IP.S8.S32.SAT R73, R77, R76, R56 ;  /* 0x0000004c4d497239 */ /* 0x000fe20000001438 */
[-C--:B------:R-:W-:Y:S01]  /*a550*/  IMAD R42, R34, R219.reuse, R42 ;  /* 0x000000db222a7224 */ /* 0x080fe200078e022a */
[----:B------:R-:W-:Y:S01]  /*a560*/  SHF.R.S32.HI R33, RZ, 0x18, R227 ;  /* 0x00000018ff217819 */ /* 0x000fe200000114e3 */
[-C--:B------:R-:W-:Y:S01]  /*a570*/  IMAD R43, R205, R219.reuse, R43 ;  /* 0x000000dbcd2b7224 */ /* 0x080fe200078e022b */
[----:B------:R-:W-:Y:S01]  /*a580*/  I2IP.S8.S32.SAT R56, R83, R82, RZ ;  /* 0x0000005253387239 */ /* 0x000fe200000014ff */
[-C--:B------:R-:W-:Y:S01]  /*a590*/  IMAD R44, R32, R219.reuse, R44 ;  /* 0x000000db202c7224 */ /* 0x080fe200078e022c */
[----:B------:R-:W-:Y:S01]  /*a5a0*/  SHF.R.S32.HI R34, RZ, 0x18, R229 ;  /* 0x00000018ff227819 */ /* 0x000fe200000114e5 */
[-C--:B------:R-:W-:Y:S01]  /*a5b0*/  IMAD R45, R33, R219.reuse, R45 ;  /* 0x000000db212d7224 */ /* 0x080fe200078e022d */
[----:B------:R-:W-:Y:S01]  /*a5c0*/  I2IP.S8.S32.SAT R74, R81, R80, R56 ;  /* 0x00000050514a7239 */ /* 0x000fe20000001438 */
[----:B------:R-:W-:Y:S01]  /*a5d0*/  IMAD.MOV.U32 R32, RZ, RZ, R232 ;  /* 0x000000ffff207224 */ /* 0x000fe200078e00e8 */
[----:B------:R-:W-:Y:S01]  /*a5e0*/  I2IP.S8.S32.SAT R56, R87, R86, RZ ;  /* 0x0000005657387239 */ /* 0x000fe200000014ff */
[-C--:B------:R-:W-:Y:S01]  /*a5f0*/  IMAD R46, R34, R219.reuse, R46 ;  /* 0x000000db222e7224 */ /* 0x080fe200078e022e */
[----:B------:R-:W-:Y:S01]  /*a600*/  SHF.R.S32.HI R33, RZ, 0x18, R233 ;  /* 0x00000018ff217819 */ /* 0x000fe200000114e9 */
[-C--:B------:R-:W-:Y:S01]  /*a610*/  IMAD R47, R206, R219.reuse, R47 ;  /* 0x000000dbce2f7224 */ /* 0x080fe200078e022f */
[----:B------:R-:W-:Y:S01]  /*a620*/  I2IP.S8.S32.SAT R75, R85, R84, R56 ;  /* 0x00000054554b7239 */ /* 0x000fe20000001438 */
[-C--:B------:R-:W-:Y:S01]  /*a630*/  IMAD R48, R32, R219.reuse, R48 ;  /* 0x000000db20307224 */ /* 0x080fe200078e0230 */
[----:B------:R-:W-:Y:S01]  /*a640*/  SHF.R.S32.HI R34, RZ, 0x18, R235 ;  /* 0x00000018ff227819 */ /* 0x000fe200000114eb */
[----:B------:R-:W-:Y:S01]  /*a650*/  IMAD R49, R33, R219, R49 ;  /* 0x000000db21317224 */ /* 0x000fe200078e0231 */
[----:B------:R-:W-:Y:S01]  /*a660*/  I2IP.S8.S32.SAT R56, R196, R195, RZ ;  /* 0x000000c3c4387239 */ /* 0x000fe200000014ff */
[----:B------:R1:W-:Y:S01]  /*a670*/  STS.128 [R154+0xb200], R72 ;  /* 0x00b200489a007388 */ /* 0x0003e20000000c00 */
[----:B------:R-:W-:Y:S01]  /*a680*/  I2IP.S8.S32.SAT R38, R39, R38, RZ ;  /* 0x0000002627267239 */ /* 0x000fe200000014ff */
[-C--:B------:R-:W-:Y:S01]  /*a690*/  IMAD R50, R34, R219.reuse, R50 ;  /* 0x000000db22327224 */ /* 0x080fe200078e0232 */
[----:B------:R-:W-:Y:S01]  /*a6a0*/  MOV R32, R238 ;  /* 0x000000ee00207202 */ /* 0x000fe20000000f00 */
[----:B------:R-:W-:Y:S01]  /*a6b0*/  IMAD R51, R207, R219, R51 ;  /* 0x000000dbcf337224 */ /* 0x000fe200078e0233 */
[----:B------:R-:W-:Y:S02]  /*a6c0*/  I2IP.S8.S32.SAT R196, R194, R193, R56 ;  /* 0x000000c1c2c47239 */ /* 0x000fe40000001438 */
[----:B------:R-:W-:Y:S01]  /*a6d0*/  I2IP.S8.S32.SAT R56, R200, R199, RZ ;  /* 0x000000c7c8387239 */ /* 0x000fe200000014ff */
[-C--:B------:R-:W-:Y:S01]  /*a6e0*/  IMAD R52, R32, R219.reuse, R52 ;  /* 0x000000db20347224 */ /* 0x080fe200078e0234 */
[----:B------:R-:W-:Y:S02]  /*a6f0*/  SHF.R.S32.HI R33, RZ, 0x18, R239 ;  /* 0x00000018ff217819 */ /* 0x000fe400000114ef */
[----:B------:R-:W-:Y:S02]  /*a700*/  I2IP.S8.S32.SAT R199, R37, R36, R38 ;  /* 0x0000002425c77239 */ /* 0x000fe40000001426 */
[----:B------:R-:W-:Y:S01]  /*a710*/  I2IP.S8.S32.SAT R36, R43, R42, RZ ;  /* 0x0000002a2b247239 */ /* 0x000fe200000014ff */
[-C--:B------:R-:W-:Y:S01]  /*a720*/  IMAD R53, R33, R219.reuse, R53 ;  /* 0x000000db21357224 */ /* 0x080fe200078e0235 */
[----:B------:R-:W-:Y:S02]  /*a730*/  SHF.R.S32.HI R34, RZ, 0x18, R241 ;  /* 0x00000018ff227819 */ /* 0x000fe400000114f1 */
[----:B------:R-:W-:Y:S02]  /*a740*/  I2IP.S8.S32.SAT R40, R41, R40, R36 ;  /* 0x0000002829287239 */ /* 0x000fe40000001424 */
[----:B------:R-:W-:Y:S01]  /*a750*/  MOV R32, R228 ;  /* 0x000000e400207202 */ /* 0x000fe20000000f00 */
[-C--:B------:R-:W-:Y:S01]  /*a760*/  IMAD R54, R34, R219.reuse, R54 ;  /* 0x000000db22367224 */ /* 0x080fe200078e0236 */
[----:B------:R-:W-:Y:S01]  /*a770*/  I2IP.S8.S32.SAT R36, R47, R46, RZ ;  /* 0x0000002e2f247239 */ /* 0x000fe200000014ff */
[-C--:B------:R-:W-:Y:S01]  /*a780*/  IMAD R55, R218, R219.reuse, R55 ;  /* 0x000000dbda377224 */ /* 0x080fe200078e0237 */
[----:B------:R-:W-:Y:S01]  /*a790*/  SHF.R.S32.HI R33, RZ, 0x18, R230 ;  /* 0x00000018ff217819 */ /* 0x000fe200000114e6 */
[-C--:B------:R-:W-:Y:S01]  /*a7a0*/  IMAD R0, R32, R219.reuse, R0 ;  /* 0x000000db20007224 */ /* 0x080fe200078e0200 */
[----:B------:R-:W-:Y:S02]  /*a7b0*/  SHF.R.S32.HI R34, RZ, 0x18, R231 ;  /* 0x00000018ff227819 */ /* 0x000fe400000114e7 */
[----:B------:R-:W-:Y:S01]  /*a7c0*/  I2IP.S8.S32.SAT R41, R45, R44, R36 ;  /* 0x0000002c2d297239 */ /* 0x000fe20000001424 */
[-C--:B------:R-:W-:Y:S01]  /*a7d0*/  IMAD R2, R33, R219.reuse, R2 ;  /* 0x000000db21027224 */ /* 0x080fe200078e0202 */
[----:B------:R-:W-:Y:S01]  /*a7e0*/  I2IP.S8.S32.SAT R36, R51, R50, RZ ;  /* 0x0000003233247239 */ /* 0x000fe200000014ff */
[-C--:B------:R-:W-:Y:S01]  /*a7f0*/  IMAD R3, R34, R219.reuse, R3 ;  /* 0x000000db22037224 */ /* 0x080fe200078e0203 */
[----:B------:R-:W-:Y:S01]  /*a800*/  MOV R32, R234 ;  /* 0x000000ea00207202 */ /* 0x000fe20000000f00 */
[-C--:B------:R-:W-:Y:S01]  /*a810*/  IMAD R7, R184, R219.reuse, R7 ;  /* 0x000000dbb8077224 */ /* 0x080fe200078e0207 */
[----:B------:R-:W-:Y:S02]  /*a820*/  I2IP.S8.S32.SAT R42, R49, R48, R36 ;  /* 0x00000030312a7239 */ /* 0x000fe40000001424 */
[----:B------:R-:W-:Y:S01]  /*a830*/  I2IP.S8.S32.SAT R36, R55, R54, RZ ;  /* 0x0000003637247239 */ /* 0x000fe200000014ff */
[-C--:B------:R-:W-:Y:S01]  /*a840*/  IMAD R4, R32, R219.reuse, R4 ;  /* 0x000000db20047224 */ /* 0x080fe200078e0204 */
[----:B------:R-:W-:Y:S02]  /*a850*/  SHF.R.S32.HI R33, RZ, 0x18, R236 ;  /* 0x00000018ff217819 */ /* 0x000fe400000114ec */
[----:B------:R-:W-:Y:S02]  /*a860*/  SHF.R.S32.HI R34, RZ, 0x18, R237 ;  /* 0x00000018ff227819 */ /* 0x000fe400000114ed */
[----:B------:R-:W-:Y:S01]  /*a870*/  I2IP.S8.S32.SAT R43, R53, R52, R36 ;  /* 0x00000034352b7239 */ /* 0x000fe20000001424 */
[----:B------:R-:W-:Y:S01]  /*a880*/  IMAD R5, R33, R219, R5 ;  /* 0x000000db21057224 */ /* 0x000fe200078e0205 */
[----:B------:R-:W-:Y:S01]  /*a890*/  I2IP.S8.S32.SAT R36, R7, R3, RZ ;  /* 0x0000000307247239 */ /* 0x000fe200000014ff */
[-C--:B------:R-:W-:Y:S01]  /*a8a0*/  IMAD R6, R34, R219.reuse, R6 ;  /* 0x000000db22067224 */ /* 0x080fe200078e0206 */
[----:B------:R-:W-:Y:S01]  /*a8b0*/  MOV R3, R240 ;  /* 0x000000f000037202 */ /* 0x000fe20000000f00 */
[-C--:B------:R-:W-:Y:S01]  /*a8c0*/  IMAD R11, R220, R219.reuse, R11 ;  /* 0x000000dbdc0b7224 */ /* 0x080fe200078e020b */
[----:B------:R-:W-:Y:S02]  /*a8d0*/  SHF.R.S32.HI R7, RZ, 0x18, R242 ;  /* 0x00000018ff077819 */ /* 0x000fe400000114f2 */
[----:B------:R-:W-:Y:S01]  /*a8e0*/  SHF.R.S32.HI R32, RZ, 0x18, R243 ;  /* 0x00000018ff207819 */ /* 0x000fe200000114f3 */
[-C--:B------:R-:W-:Y:S01]  /*a8f0*/  IMAD R8, R3, R219.reuse, R8 ;  /* 0x000000db03087224 */ /* 0x080fe200078e0208 */
[----:B------:R-:W-:Y:S01]  /*a900*/  I2IP.S8.S32.SAT R36, R2, R0, R36 ;  /* 0x0000000002247239 */ /* 0x000fe20000001424 */
[-C--:B------:R-:W-:Y:S01]  /*a910*/  IMAD R9, R7, R219.reuse, R9 ;  /* 0x000000db07097224 */ /* 0x080fe200078e0209 */
[----:B------:R-:W-:Y:S01]  /*a920*/  SHF.R.S32.HI R2, RZ, 0x18, R245 ;  /* 0x00000018ff027819 */ /* 0x000fe200000114f5 */
[----:B------:R-:W-:Y:S01]  /*a930*/  IMAD R10, R32, R219, R10 ;  /* 0x000000db200a7224 */ /* 0x000fe200078e020a */
[----:B------:R-:W-:Y:S01]  /*a940*/  SHF.R.S32.HI R3, RZ, 0x18, R246 ;  /* 0x00000018ff037819 */ /* 0x000fe200000114f6 */
[----:B------:R-:W-:Y:S01]  /*a950*/  IMAD.MOV.U32 R0, RZ, RZ, R244 ;  /* 0x000000ffff007224 */ /* 0x000fe200078e00f4 */
[----:B------:R-:W-:Y:S01]  /*a960*/  I2IP.S8.S32.SAT R197, R198, R197, R56 ;  /* 0x000000c5c6c57239 */ /* 0x000fe20000001438 */
[----:B------:R-:W-:Y:S01]  /*a970*/  IMAD R15, R221, R219, R15 ;  /* 0x000000dbdd0f7224 */ /* 0x000fe200078e020f */
        /* <DEDUP_REMOVED lines=12> */
[----:B------:R-:W-:Y:S01]  /*aa40*/  SHF.R.S32.HI R2, RZ, 0x18, R128 ;  /* 0x00000018ff027819 */ /* 0x000fe20000011480 */
[-C--:B------:R-:W-:Y:S01]  /*aa50*/  IMAD R18, R3, R219.reuse, R18 ;  /* 0x000000db03127224 */ /* 0x080fe200078e0212 */
[----:B------:R-:W-:Y:S01]  /*aa60*/  SHF.R.S32.HI R3, RZ, 0x18, R129 ;  /* 0x00000018ff037819 */ /* 0x000fe20000011481 */
[----:B------:R-:W-:Y:S01]  /*aa70*/  IMAD R23, R120, R219, R23 ;  /* 0x000000db78177224 */ /* 0x000fe200078e0217 */
[----:B------:R-:W-:Y:S01]  /*aa80*/  I2IP.S8.S32.SAT R198, R202, R201, R56 ;  /* 0x000000c9cac67239 */ /* 0x000fe20000001438 */
[-C--:B------:R-:W-:Y:S01]  /*aa90*/  IMAD R20, R0, R219.reuse, R20 ;  /* 0x000000db00147224 */ /* 0x080fe200078e0214 */
[----:B------:R-:W-:Y:S01]  /*aaa0*/  MOV R0, R130 ;  /* 0x0000008200007202 */ /* 0x000fe20000000f00 */
[-C--:B------:R-:W-:Y:S01]  /*aab0*/  IMAD R21, R2, R219.reuse, R21 ;  /* 0x000000db02157224 */ /* 0x080fe200078e0215 */
[----:B------:R-:W-:Y:S01]  /*aac0*/  SHF.R.S32.HI R2, RZ, 0x18, R131 ;  /* 0x00000018ff027819 */ /* 0x000fe20000011483 */
[----:B------:R1:W-:Y:S01]  /*aad0*/  STS.128 [R187+UR4+0xc200], R196 ;  /* 0x00c200c4bb007988 */ /* 0x0003e20008000c04 */
[-C--:B------:R-:W-:Y:S01]  /*aae0*/  IMAD R22, R3, R219.reuse, R22 ;  /* 0x000000db03167224 */ /* 0x080fe200078e0216 */
[----:B------:R-:W-:Y:S01]  /*aaf0*/  I2IP.S8.S32.SAT R37, R5, R4, R6 ;  /* 0x0000000405257239 */ /* 0x000fe20000001406 */
[-C--:B------:R-:W-:Y:S01]  /*ab00*/  IMAD R27, R121, R219.reuse, R27 ;  /* 0x000000db791b7224 */ /* 0x080fe200078e021b */
[----:B------:R-:W-:Y:S01]  /*ab10*/  I2IP.S8.S32.SAT R4, R15, R10, RZ ;  /* 0x0000000a0f047239 */ /* 0x000fe200000014ff */
[-C--:B------:R-:W-:Y:S01]  /*ab20*/  IMAD R24, R0, R219.reuse, R24 ;  /* 0x000000db00187224 */ /* 0x080fe200078e0218 */
[----:B------:R-:W-:Y:S01]  /*ab30*/  SHF.R.S32.HI R0, RZ, 0x18, R134 ;  /* 0x00000018ff007819 */ /* 0x000fe20000011486 */
[----:B------:R-:W-:Y:S01]  /*ab40*/  IMAD R25, R2, R219, R25 ;  /* 0x000000db02197224 */ /* 0x000fe200078e0219 */
[----:B------:R1:W-:Y:S01]  /*ab50*/  STS.128 [R154+0xc200], R40 ;  /* 0x00c200289a007388 */ /* 0x0003e20000000c00 */
[----:B------:R-:W-:Y:S02]  /*ab60*/  MOV R2, R135 ;  /* 0x0000008700027202 */ /* 0x000fe40000000f00 */
[-C--:B------:R-:W-:Y:S01]  /*ab70*/  IMAD R26, R0, R219.reuse, R26 ;  /* 0x000000db001a7224 */ /* 0x080fe200078e021a */
[----:B------:R-:W-:Y:S01]  /*ab80*/  SHF.R.S32.HI R3, RZ, 0x18, R152 ;  /* 0x00000018ff037819 */ /* 0x000fe20000011498 */
[-C--:B------:R-:W-:Y:S01]  /*ab90*/  IMAD R31, R122, R219.reuse, R31 ;  /* 0x000000db7a1f7224 */ /* 0x080fe200078e021f */
[----:B------:R-:W-:Y:S01]  /*aba0*/  I2IP.S8.S32.SAT R38, R9, R8, R4 ;  /* 0x0000000809267239 */ /* 0x000fe20000001404 */
[-C--:B------:R-:W-:Y:S01]  /*abb0*/  IMAD R28, R2, R219.reuse, R28 ;  /* 0x000000db021c7224 */ /* 0x080fe200078e021c */
[----:B------:R-:W-:Y:S01]  /*abc0*/  SHF.R.S32.HI R4, RZ, 0x18, R153 ;  /* 0x00000018ff047819 */ /* 0x000fe20000011499 */
[-C--:B------:R-:W-:Y:S01]  /*abd0*/  IMAD R29, R3, R219.reuse, R29 ;  /* 0x000000db031d7224 */ /* 0x080fe200078e021d */
[----:B------:R-:W-:Y:S02]  /*abe0*/  I2IP.S8.S32.SAT R5, R19, R14, RZ ;  /* 0x0000000e13057239 */ /* 0x000fe400000014ff */
[----:B------:R-:W-:Y:S01]  /*abf0*/  I2IP.S8.S32.SAT R3, R27, R22, RZ ;  /* 0x000000161b037239 */ /* 0x000fe200000014ff */
[-C--:B------:R-:W-:Y:S01]  /*ac00*/  IMAD R30, R4, R219.reuse, R30 ;  /* 0x000000db041e7224 */ /* 0x080fe200078e021e */
[----:B------:R-:W-:Y:S01]  /*ac10*/  I2IP.S8.S32.SAT R39, R13, R12, R5 ;  /* 0x0000000c0d277239 */ /* 0x000fe20000001405 */
[----:B------:R-:W-:Y:S01]  /*ac20*/  IMAD R35, R123, R219, R35 ;  /* 0x000000db7b237224 */ /* 0x000fe200078e0223 */
[----:B------:R-:W-:Y:S02]  /*ac30*/  I2IP.S8.S32.SAT R4, R23, R18, RZ ;  /* 0x0000001217047239 */ /* 0x000fe400000014ff */
[----:B------:R-:W-:Y:S01]  /*ac40*/  I2IP.S8.S32.SAT R2, R31, R26, RZ ;  /* 0x0000001a1f027239 */ /* 0x000fe200000014ff */
[----:B------:R1:W-:Y:S01]  /*ac50*/  STS.128 [R187+UR4+0xd200], R36 ;  /* 0x00d20024bb007988 */ /* 0x0003e20008000c04 */
[----:B------:R-:W-:Y:S02]  /*ac60*/  I2IP.S8.S32.SAT R0, R35, R30, RZ ;  /* 0x0000001e23007239 */ /* 0x000fe400000014ff */
[----:B------:R-:W-:Y:S02]  /*ac70*/  I2IP.S8.S32.SAT R16, R17, R16, R4 ;  /* 0x0000001011107239 */ /* 0x000fe40000001404 */
[----:B------:R-:W-:Y:S02]  /*ac80*/  I2IP.S8.S32.SAT R17, R21, R20, R3 ;  /* 0x0000001415117239 */ /* 0x000fe40000001403 */
[----:B------:R-:W-:Y:S02]  /*ac90*/  I2IP.S8.S32.SAT R18, R25, R24, R2 ;  /* 0x0000001819127239 */ /* 0x000fe40000001402 */
[----:B------:R-:W-:Y:S05]  /*aca0*/  I2IP.S8.S32.SAT R19, R29, R28, R0 ;  /* 0x0000001c1d137239 */ /* 0x000fea0000001400 */
[----:B------:R1:W-:Y:S01]  /*acb0*/  STS.128 [R154+0xd200], R16 ;  /* 0x00d200109a007388 */ /* 0x0003e20000000c00 */
[----:B------:R-:W-:Y:S01]  /*acc0*/  @!PT LDS RZ, [RZ] ;  /* 0x00000000fffff984 */ /* 0x000fe20000000800 */
[----:B------:R-:W-:Y:S01]  /*acd0*/  @!PT LDS RZ, [RZ] ;  /* 0x00000000fffff984 */ /* 0x000fe20000000800 */
[----:B------:R-:W-:Y:S01]  /*ace0*/  @!PT LDS RZ, [RZ] ;  /* 0x00000000fffff984 */ /* 0x000fe20000000800 */
[----:B------:R-:W-:Y:S01]  /*acf0*/  @!PT LDS RZ, [RZ] ;  /* 0x00000000fffff984 */ /* 0x000fe20000000800 */
[----:B------:R2:W-:Y:S07]  /*ad00*/  MEMBAR.ALL.CTA ;  /* 0x0000000000007992 */ /* 0x0005ee0000008000 */
[----:B--2---:R-:W2:Y:S02]  /*ad10*/  FENCE.VIEW.ASYNC.S ;  /* 0x00000000000073c6 */ /* 0x004ea40000000000 */
[----:B--2---:R-:W-:Y:S06]  /*ad20*/  BAR.SYNC.DEFER_BLOCKING 0x1, 0x80 ;  /* 0x0042000000007b1d */ /* 0x004fec0000010000 */
[----:B------:R-:W-:Y:S05]  /*ad30*/  @P1 BRA `(.L_x_99) ;  /* 0x0000000000a01947 */ /* 0x000fea0003800000 */
[----:B------:R-:W2:Y:S01]  /*ad40*/  LDCU.64 UR6, c[0x0][0x348] ;  /* 0x00006900ff0677ac */ /* 0x000ea20008000a00 */
[----:B------:R-:W-:Y:S02]  /*ad50*/  UIMAD UR9, UR47, 0xe0, URZ ;  /* 0x000000e02f0978a4 */ /* 0x000fe4000f8e02ff */
[----:B------:R-:W-:Y:S02]  /*ad60*/  USHF.L.U32 UR10, UR46, 0x7, URZ ;  /* 0x000000072e0a7899 */ /* 0x000fe400080006ff */
[----:B------:R-:W-:Y:S01]  /*ad70*/  UIADD3 UR8, UPT, UPT, UR4, 0x7200, URZ ;  /* 0x0000720004087890 */ /* 0x000fe2000fffe0ff */
[----:B------:R-:W-:Y:S01]  /*ad80*/  UMOV UR11, UR36 ;  /* 0x00000024000b7c82 */ /* 0x000fe20008000000 */
[----:B------:R-:W-:Y:S02]  /*ad90*/  UIADD3 UR16, UPT, UPT, UR4, 0x8200, URZ ;  /* 0x0000820004107890 */ /* 0x000fe4000fffe0ff */
[----:B------:R-:W-:Y:S01]  /*ada0*/  UIADD3 UR17, UPT, UPT, UR9, 0x20, URZ ;  /* 0x0000002009117890 */ /* 0x000fe2000fffe0ff */
[----:B------:R-:W-:Y:S01]  /*adb0*/  UMOV UR19, UR36 ;  /* 0x0000002400137c82 */ /* 0x000fe20008000000 */
[----:B------:R-:W-:Y:S01]  /*adc0*/  UMOV UR18, UR10 ;  /* 0x0000000a00127c82 */ /* 0x000fe20008000000 */
[----:B------:R-:W-:Y:S02]  /*add0*/  UIADD3 UR28, UPT, UPT, UR4, 0x9200, URZ ;  /* 0x00009200041c7890 */ /* 0x000fe4000fffe0ff */
[----:B--2---:R-:W-:Y:S02]  /*ade0*/  UIADD3 UR6, UP0, UPT, UR6, 0x680, URZ ;  /* 0x0000068006067890 */ /* 0x004fe4000ff1e0ff */
[----:B------:R-:W-:Y:S02]  /*adf0*/  UIADD3 UR29, UPT, UPT, UR9, 0x40, URZ ;  /* 0x00000040091d7890 */ /* 0x000fe4000fffe0ff */
[----:B------:R-:W-:Y:S01]  /*ae00*/  UIADD3.X UR7, UPT, UPT, URZ, UR7, URZ, UP0, !UPT ;  /* 0x00000007ff077290 */ /* 0x000fe200087fe4ff */
[----:B------:R-:W-:Y:S01]  /*ae10*/  UMOV UR31, UR36 ;  /* 0x00000024001f7c82 */ /* 0x000fe20008000000 */
[----:B------:R-:W-:Y:S01]  /*ae20*/  UMOV UR30, UR10 ;  /* 0x0000000a001e7c82 */ /* 0x000fe20008000000 */
[----:B------:R-:W-:Y:S02]  /*ae30*/  UIADD3 UR32, UPT, UPT, UR4, 0xa200, URZ ;  /* 0x0000a20004207890 */ /* 0x000fe4000fffe0ff */
[----:B------:R-:W-:Y:S01]  /*ae40*/  UIADD3 UR33, UPT, UPT, UR9, 0x60, URZ ;  /* 0x0000006009217890 */ /* 0x000fe2000fffe0ff */
[----:B------:R-:W-:Y:S03]  /*ae50*/  UMOV UR35, UR36 ;  /* 0x0000002400237c82 */ /* 0x000fe60008000000 */
[----:B------:R2:W-:Y:S01]  /*ae60*/  UTMASTG.3D [UR8], [UR6] ;  /* 0x00000008060073b5 */ /* 0x0005e20008010000 */
[----:B------:R-:W-:Y:S01]  /*ae70*/  UMOV UR34, UR10 ;  /* 0x0000000a00227c82 */ /* 0x000fe20008000000 */
[----:B------:R-:W-:Y:S02]  /*ae80*/  UIADD3 UR24, UPT, UPT, UR4, 0xb200, URZ ;  /* 0x0000b20004187890 */ /* 0x000fe4000fffe0ff */
[----:B------:R-:W-:Y:S01]  /*ae90*/  UIADD3 UR25, UPT, UPT, UR9, 0x80, URZ ;  /* 0x0000008009197890 */ /* 0x000fe2000fffe0ff */
[----:B------:R-:W-:Y:S01]  /*aea0*/  UMOV UR27, UR36 ;  /* 0x00000024001b7c82 */ /* 0x000fe20008000000 */
[----:B------:R-:W-:Y:S01]  /*aeb0*/  UMOV UR26, UR10 ;  /* 0x0000000a001a7c82 */ /* 0x000fe20008000000 */
[----:B------:R2:W-:Y:S01]  /*aec0*/  UTMASTG.3D [UR16], [UR6] ;  /* 0x00000010060073b5 */ /* 0x0005e20008010000 */
[----:B------:R-:W-:Y:S02]  /*aed0*/  UIADD3 UR20, UPT, UPT, UR4, 0xc200, URZ ;  /* 0x0000c20004147890 */ /* 0x000fe4000fffe0ff */
[----:B------:R-:W-:Y:S01]  /*aee0*/  UIADD3 UR21, UPT, UPT, UR9, 0xa0, URZ ;  /* 0x000000a009157890 */ /* 0x000fe2000fffe0ff */
[----:B------:R-:W-:Y:S01]  /*aef0*/  UMOV UR23, UR36 ;  /* 0x0000002400177c82 */ /* 0x000fe20008000000 */
[----:B------:R-:W-:Y:S01]  /*af00*/  UMOV UR22, UR10 ;  /* 0x0000000a00167c82 */ /* 0x000fe20008000000 */
[----:B------:R-:W-:Y:S01]  /*af10*/  UIADD3 UR12, UPT, UPT, UR4, 0xd200, URZ ;  /* 0x0000d200040c7890 */ /* 0x000fe2000fffe0ff */
[----:B------:R2:W-:Y:S01]  /*af20*/  UTMASTG.3D [UR28], [UR6] ;  /* 0x0000001c060073b5 */ /* 0x0005e20008010000 */
[----:B------:R-:W-:Y:S01]  /*af30*/  UIADD3 UR13, UPT, UPT, UR9, 0xc0, URZ ;  /* 0x000000c0090d7890 */ /* 0x000fe2000fffe0ff */
[----:B------:R-:W-:Y:S01]  /*af40*/  UMOV UR15, UR36 ;  /* 0x00000024000f7c82 */ /* 0x000fe20008000000 */
[----:B------:R-:W-:Y:S01]  /*af50*/  UMOV UR14, UR10 ;  /* 0x0000000a000e7c82 */ /* 0x000fe20008000000 */
[----:B------:R2:W-:Y:S01]  /*af60*/  UTMASTG.3D [UR32], [UR6] ;  /* 0x00000020060073b5 */ /* 0x0005e20008010000 */
[----:B------:R2:W-:Y:S01]  /*af70*/  UTMASTG.3D [UR24], [UR6] ;  /* 0x00000018060073b5 */ /* 0x0005e20008010000 */
[----:B------:R2:W-:Y:S04]  /*af80*/  UTMASTG.3D [UR20], [UR6] ;  /* 0x00000014060073b5 */ /* 0x0005e80008010000 */
[----:B------:R2:W-:Y:S01]  /*af90*/  UTMASTG.3D [UR12], [UR6] ;  /* 0x0000000c060073b5 */ /* 0x0005e20008010000 */
[----:B------:R0:W-:Y:S01]  /*afa0*/  UTMACMDFLUSH ;  /* 0x00000000000079b7 */ /* 0x0001e20000000000 */
[----:B--2---:R-:W-:Y:S04]  /*afb0*/  DEPBAR.LE SB0, 0x0 ;  /* 0x000080000000791a */ /* 0x004fe80000000000 */
.L_x_99:
[----:B------:R-:W-:Y:S05]  /*afc0*/  BSYNC.RECONVERGENT B0 ;  /* 0x0000000000007941 */ /* 0x000fea0003800200 */
.L_x_98:
[----:B------:R-:W-:Y:S01]  /*afd0*/  UISETP.NE.AND UP2, UPT, UR48, URZ, UPT ;  /* 0x000000ff3000728c */ /* 0x000fe2000bf45270 */
[----:B------:R-:W-:Y:S01]  /*afe0*/  BAR.SYNC.DEFER_BLOCKING 0x1, 0x80 ;  /* 0x0042000000007b1d */ /* 0x000fe20000010000 */
[----:B------:R-:W-:Y:S02]  /*aff0*/  UISETP.NE.AND UP0, UPT, UR45, 0x2, UPT ;  /* 0x000000022d00788c */ /* 0x000fe4000bf05270 */
[----:B------:R-:W-:Y:S02]  /*b000*/  UISETP.NE.AND UP1, UPT, UR5, 0x2, UPT ;  /* 0x000000020500788c */ /* 0x000fe4000bf25270 */
[----:B------:R-:W-:Y:S02]  /*b010*/  USEL UR6, URZ, 0x1, UP0 ;  /* 0x00000001ff067887 */ /* 0x000fe40008000000 */
[----:B------:R-:W-:Y:S02]  /*b020*/  USEL UR4, URZ, 0x1, UP1 ;  /* 0x00000001ff047887 */ /* 0x000fe40008800000 */
[----:B------:R-:W-:Y:S02]  /*b030*/  UIADD3 UR47, UPT, UPT, UR37, UR56, URZ ;  /* 0x00000038252f7290 */ /* 0x000fe4000fffe0ff */
[----:B------:R-:W-:Y:S02]  /*b040*/  UIADD3 UR46, UPT, UPT, UR38, UR57, URZ ;  /* 0x00000039262e7290 */ /* 0x000fe4000fffe0ff */
[----:B------:R-:W-:Y:S02]  /*b050*/  USEL UR18, UR45, URZ, UP0 ;  /* 0x000000ff2d127287 */ /* 0x000fe40008000000 */
[----:B------:R-:W-:Y:S02]  /*b060*/  USEL UR43, UR5, URZ, UP1 ;  /* 0x000000ff052b7287 */ /* 0x000fe40008800000 */
[----:B------:R-:W-:Y:S02]  /*b070*/  ULOP3.LUT UR49, UR49, UR6, URZ, 0x3c, !UPT ;  /* 0x0000000631317292 */ /* 0x000fe4000f8e3cff */
[----:B------:R-:W-:Y:S01]  /*b080*/  ULOP3.LUT UR50, UR50, UR4, URZ, 0x3c, !UPT ;  /* 0x0000000432327292 */ /* 0x000fe2000f8e3cff */
[----:B------:R-:W-:Y:S01]  /*b090*/  UMOV UR36, UR51 ;  /* 0x0000003300247c82 */ /* 0x000fe20008000000 */
[----:B------:R-:W-:Y:S10]  /*b0a0*/  BRA.U UP2, `(.L_x_100) ;  /* 0xffffff9902807547 */ /* 0x000ff4000b83ffff */
[----:B------:R-:W-:Y:S05]  /*b0b0*/  EXIT ;  /* 0x000000000000794d */ /* 0x000fea0003800000 */
.L_x_19:
[----:B--2---:R2:W3:Y:S02]  /*b0c0*/  SYNCS.PHASECHK.TRANS64.TRYWAIT P0, [R2+URZ+0xe0], R3 ;  /* 0x0000e003020075a7 */ /* 0x0044e400080011ff */
[----:B---3--:R-:W-:Y:S05]  /*b0d0*/  @!P0 NANOSLEEP.SYNCS 0x989680 ;  /* 0x009896800000895d */ /* 0x008fea0003900000 */
[----:B------:R-:W3:Y:S02]  /*b0e0*/  @!P0 SYNCS.PHASECHK.TRANS64 P0, [R2+URZ+0xe0], R3 ;  /* 0x0000e003020085a7 */ /* 0x000ee400080010ff */
[----:B---3--:R-:W-:Y:S05]  /*b0f0*/  @!P0 BRA `(.L_x_19) ;  /* 0xfffffffc00f08947 */ /* 0x008fea000383ffff */
[----:B------:R-:W-:Y:S05]  /*b100*/  BRA `(.L_x_101) ;  /* 0xffffff6400647947 */ /* 0x000fea000383ffff */
.L_x_22:
[----:B------:R-:W-:Y:S07]  /*b110*/  MOV R4, UR33 ;  /* 0x0000002100047c02 */ /* 0x000fee0008000f00 */
.L_x_102:
[----:B-1----:R1:W2:Y:S02]  /*b120*/  SYNCS.PHASECHK.TRANS64.TRYWAIT P0, [R4+URZ+0x38], R2 ;  /* 0x00003802040075a7 */ /* 0x0022a400080011ff */
[----:B--2---:R-:W-:Y:S05]  /*b130*/  @!P0 NANOSLEEP.SYNCS 0x989680 ;  /* 0x009896800000895d */ /* 0x004fea0003900000 */
[----:B------:R-:W2:Y:S02]  /*b140*/  @!P0 SYNCS.PHASECHK.TRANS64 P0, [R4+URZ+0x38], R2 ;  /* 0x00003802040085a7 */ /* 0x000ea400080010ff */
[----:B--2---:R-:W-:Y:S05]  /*b150*/  @!P0 BRA `(.L_x_102) ;  /* 0xfffffffc00f08947 */ /* 0x004fea000383ffff */
[----:B------:R-:W-:Y:S05]  /*b160*/  BRA `(.L_x_21) ;  /* 0xffffff6400ac7947 */ /* 0x000fea000383ffff */
.L_x_28:
[----:B------:R-:W-:Y:S07]  /*b170*/  MOV R4, UR17 ;  /* 0x0000001100047c02 */ /* 0x000fee0008000f00 */
.L_x_103:
[----:B-1----:R1:W2:Y:S02]  /*b180*/  SYNCS.PHASECHK.TRANS64.TRYWAIT P0, [R4+URZ+0x38], R2 ;  /* 0x00003802040075a7 */ /* 0x0022a400080011ff */
[----:B--2---:R-:W-:Y:S05]  /*b190*/  @!P0 NANOSLEEP.SYNCS 0x989680 ;  /* 0x009896800000895d */ /* 0x004fea0003900000 */
[----:B------:R-:W2:Y:S02]  /*b1a0*/  @!P0 SYNCS.PHASECHK.TRANS64 P0, [R4+URZ+0x38], R2 ;  /* 0x00003802040085a7 */ /* 0x000ea400080010ff */
[----:B--2---:R-:W-:Y:S05]  /*b1b0*/  @!P0 BRA `(.L_x_103) ;  /* 0xfffffffc00f08947 */ /* 0x004fea000383ffff */
[----:B------:R-:W-:Y:S05]  /*b1c0*/  BRA `(.L_x_27) ;  /* 0xffffff6800547947 */ /* 0x000fea000383ffff */
.L_x_32:
[----:B-1----:R1:W2:Y:S02]  /*b1d0*/  SYNCS.PHASECHK.TRANS64.TRYWAIT P0, [R3+URZ+0x90], R2 ;  /* 0x00009002030075a7 */ /* 0x0022a400080011ff */
[----:B--2---:R-:W-:Y:S05]  /*b1e0*/  @!P0 NANOSLEEP.SYNCS 0x989680 ;  /* 0x009896800000895d */ /* 0x004fea0003900000 */
[----:B------:R-:W2:Y:S02]  /*b1f0*/  @!P0 SYNCS.PHASECHK.TRANS64 P0, [R3+URZ+0x90], R2 ;  /* 0x00009002030085a7 */ /* 0x000ea400080010ff */
[----:B--2---:R-:W-:Y:S05]  /*b200*/  @!P0 BRA `(.L_x_32) ;  /* 0xfffffffc00f08947 */ /* 0x004fea000383ffff */
[----:B------:R-:W-:Y:S05]  /*b210*/  BRA `(.L_x_104) ;  /* 0xffffff6800e47947 */ /* 0x000fea000383ffff */
.L_x_36:
[----:B------:R-:W-:-:S07]  /*b220*/  MOV R3, UR4 ;  /* 0x0000000400037c02 */ /* 0x000fce0008000f00 */
.L_x_105:
[----:B-1----:R1:W2:Y:S02]  /*b230*/  SYNCS.PHASECHK.TRANS64.TRYWAIT P0, [R3+URZ], R2 ;  /* 0x00000002030075a7 */ /* 0x0022a400080011ff */
[----:B--2---:R-:W-:Y:S05]  /*b240*/  @!P0 NANOSLEEP.SYNCS 0x989680 ;  /* 0x009896800000895d */ /* 0x004fea0003900000 */
[----:B------:R-:W2:Y:S02]  /*b250*/  @!P0 SYNCS.PHASECHK.TRANS64 P0, [R3+URZ], R2 ;  /* 0x00000002030085a7 */ /* 0x000ea400080010ff */
[----:B--2---:R-:W-:Y:S05]  /*b260*/  @!P0 BRA `(.L_x_105) ;  /* 0xfffffffc00f08947 */ /* 0x004fea000383ffff */
[----:B------:R-:W-:Y:S05]  /*b270*/  BRA `(.L_x_106) ;  /* 0xffffff7000887947 */ /* 0x000fea000383ffff */
.L_x_37:
[----:B------:R-:W-:-:S07]  /*b280*/  MOV R3, UR5 ;  /* 0x0000000500037c02 */ /* 0x000fce0008000f00 */
.L_x_107:
[----:B-1----:R1:W2:Y:S02]  /*b290*/  SYNCS.PHASECHK.TRANS64.TRYWAIT P0, [R3+URZ], R2 ;  /* 0x00000002030075a7 */ /* 0x0022a400080011ff */
[----:B--2---:R-:W-:Y:S05]  /*b2a0*/  @!P0 NANOSLEEP.SYNCS 0x989680 ;  /* 0x009896800000895d */ /* 0x004fea0003900000 */
[----:B------:R-:W2:Y:S02]  /*b2b0*/  @!P0 SYNCS.PHASECHK.TRANS64 P0, [R3+URZ], R2 ;  /* 0x00000002030085a7 */ /* 0x000ea400080010ff */
[----:B--2---:R-:W-:Y:S05]  /*b2c0*/  @!P0 BRA `(.L_x_107) ;  /* 0xfffffffc00f08947 */ /* 0x004fea000383ffff */
[----:B------:R-:W-:Y:S05]  /*b2d0*/  BRA `(.L_x_108) ;  /* 0xffffff7000947947 */ /* 0x000fea000383ffff */
.L_x_38:
[----:B------:R-:W-:-:S07]  /*b2e0*/  MOV R3, UR5 ;  /* 0x0000000500037c02 */ /* 0x000fce0008000f00 */
.L_x_109:
[----:B-1----:R1:W2:Y:S02]  /*b2f0*/  SYNCS.PHASECHK.TRANS64.TRYWAIT P0, [R3+URZ], R2 ;  /* 0x00000002030075a7 */ /* 0x0022a400080011ff */
[----:B--2---:R-:W-:Y:S05]  /*b300*/  @!P0 NANOSLEEP.SYNCS 0x989680 ;  /* 0x009896800000895d */ /* 0x004fea0003900000 */
[----:B------:R-:W2:Y:S02]  /*b310*/  @!P0 SYNCS.PHASECHK.TRANS64 P0, [R3+URZ], R2 ;  /* 0x00000002030085a7 */ /* 0x000ea400080010ff */
[----:B--2---:R-:W-:Y:S05]  /*b320*/  @!P0 BRA `(.L_x_109) ;  /* 0xfffffffc00f08947 */ /* 0x004fea000383ffff */
[----:B------:R-:W-:Y:S05]  /*b330*/  BRA `(.L_x_110) ;  /* 0xffffff7000a07947 */ /* 0x000fea000383ffff */
.L_x_39:
[----:B------:R-:W-:-:S07]  /*b340*/  MOV R3, UR5 ;  /* 0x0000000500037c02 */ /* 0x000fce0008000f00 */
.L_x_111:
[----:B-1----:R1:W2:Y:S02]  /*b350*/  SYNCS.PHASECHK.TRANS64.TRYWAIT P0, [R3+URZ], R2 ;  /* 0x00000002030075a7 */ /* 0x0022a400080011ff */
[----:B--2---:R-:W-:Y:S05]  /*b360*/  @!P0 NANOSLEEP.SYNCS 0x989680 ;  /* 0x009896800000895d */ /* 0x004fea0003900000 */
[----:B------:R-:W2:Y:S02]  /*b370*/  @!P0 SYNCS.PHASECHK.TRANS64 P0, [R3+URZ], R2 ;  /* 0x00000002030085a7 */ /* 0x000ea400080010ff */
[----:B--2---:R-:W-:Y:S05]  /*b380*/  @!P0 BRA `(.L_x_111) ;  /* 0xfffffffc00f08947 */ /* 0x004fea000383ffff */
[----:B------:R-:W-:Y:S05]  /*b390*/  BRA `(.L_x_112) ;  /* 0xffffff7000ac7947 */ /* 0x000fea000383ffff */
.L_x_40:
[----:B------:R-:W-:-:S07]  /*b3a0*/  MOV R3, UR5 ;  /* 0x0000000500037c02 */ /* 0x000fce0008000f00 */
.L_x_113:
[----:B-1----:R1:W2:Y:S02]  /*b3b0*/  SYNCS.PHASECHK.TRANS64.TRYWAIT P0, [R3+URZ], R2 ;  /* 0x00000002030075a7 */ /* 0x0022a400080011ff */
[----:B--2---:R-:W-:Y:S05]  /*b3c0*/  @!P0 NANOSLEEP.SYNCS 0x989680 ;  /* 0x009896800000895d */ /* 0x004fea0003900000 */
[----:B------:R-:W2:Y:S02]  /*b3d0*/  @!P0 SYNCS.PHASECHK.TRANS64 P0, [R3+URZ], R2 ;  /* 0x00000002030085a7 */ /* 0x000ea400080010ff */
[----:B--2---:R-:W-:Y:S05]  /*b3e0*/  @!P0 BRA `(.L_x_113) ;  /* 0xfffffffc00f08947 */ /* 0x004fea000383ffff */
[----:B------:R-:W-:Y:S05]  /*b3f0*/  BRA `(.L_x_114) ;  /* 0xffffff7000b87947 */ /* 0x000fea000383ffff */
.L_x_41:
[----:B------:R-:W-:-:S07]  /*b400*/  MOV R3, UR5 ;  /* 0x0000000500037c02 */ /* 0x000fce0008000f00 */
.L_x_115:
[----:B-1----:R1:W2:Y:S02]  /*b410*/  SYNCS.PHASECHK.TRANS64.TRYWAIT P0, [R3+URZ], R2 ;  /* 0x00000002030075a7 */ /* 0x0022a400080011ff */
[----:B--2---:R-:W-:Y:S05]  /*b420*/  @!P0 NANOSLEEP.SYNCS 0x989680 ;  /* 0x009896800000895d */ /* 0x004fea0003900000 */
[----:B------:R-:W2:Y:S02]  /*b430*/  @!P0 SYNCS.PHASECHK.TRANS64 P0, [R3+URZ], R2 ;  /* 0x00000002030085a7 */ /* 0x000ea400080010ff */
[----:B--2---:R-:W-:Y:S05]  /*b440*/  @!P0 BRA `(.L_x_115) ;  /* 0xfffffffc00f08947 */ /* 0x004fea000383ffff */
[----:B------:R-:W-:Y:S05]  /*b450*/  BRA `(.L_x_116) ;  /* 0xffffff7000c47947 */ /* 0x000fea000383ffff */
.L_x_44:
[----:B--2---:R2:W3:Y:S02]  /*b460*/  SYNCS.PHASECHK.TRANS64.TRYWAIT P0, [R0+URZ+0xd0], R2 ;  /* 0x0000d002000075a7 */ /* 0x0044e400080011ff */
[----:B---3--:R-:W-:Y:S05]  /*b470*/  @!P0 NANOSLEEP.SYNCS 0x989680 ;  /* 0x009896800000895d */ /* 0x008fea0003900000 */
[----:B------:R-:W3:Y:S02]  /*b480*/  @!P0 SYNCS.PHASECHK.TRANS64 P0, [R0+URZ+0xd0], R2 ;  /* 0x0000d002000085a7 */ /* 0x000ee400080010ff */
[----:B---3--:R-:W-:Y:S05]  /*b490*/  @!P0 BRA `(.L_x_44) ;  /* 0xfffffffc00f08947 */ /* 0x008fea000383ffff */
[----:B------:R-:W-:Y:S05]  /*b4a0*/  BRA `(.L_x_117) ;  /* 0xffffff7400287947 */ /* 0x000fea000383ffff */
.L_x_45:
[----:B------:R-:W-:-:S07]  /*b4b0*/  MOV R3, UR4 ;  /* 0x0000000400037c02 */ /* 0x000fce0008000f00 */
.L_x_118:
[----:B--2---:R2:W3:Y:S02]  /*b4c0*/  SYNCS.PHASECHK.TRANS64.TRYWAIT P0, [R3+URZ+0xa0], R2 ;  /* 0x0000a002030075a7 */ /* 0x0044e400080011ff */
[----:B---3--:R-:W-:Y:S05]  /*b4d0*/  @!P0 NANOSLEEP.SYNCS 0x989680 ;  /* 0x009896800000895d */ /* 0x008fea0003900000 */
[----:B------:R-:W3:Y:S02]  /*b4e0*/  @!P0 SYNCS.PHASECHK.TRANS64 P0, [R3+URZ+0xa0], R2 ;  /* 0x0000a002030085a7 */ /* 0x000ee400080010ff */
[----:B---3--:R-:W-:Y:S05]  /*b4f0*/  @!P0 BRA `(.L_x_118) ;  /* 0xfffffffc00f08947 */ /* 0x008fea000383ffff */
[----:B------:R-:W-:Y:S05]  /*b500*/  BRA `(.L_x_119) ;  /* 0xffffff7400387947 */ /* 0x000fea000383ffff */
.L_x_46:
[----:B--2---:R2:W3:Y:S02]  /*b510*/  SYNCS.PHASECHK.TRANS64.TRYWAIT P1, [R0+URZ+0x90], R2 ;  /* 0x00009002000075a7 */ /* 0x0044e400080211ff */
[----:B---3--:R-:W-:Y:S05]  /*b520*/  @!P1 NANOSLEEP.SYNCS 0x989680 ;  /* 0x009896800000995d */ /* 0x008fea0003900000 */
[----:B------:R-:W3:Y:S02]  /*b530*/  @!P1 SYNCS.PHASECHK.TRANS64 P1, [R0+URZ+0x90], R2 ;  /* 0x00009002000095a7 */ /* 0x000ee400080210ff */
[----:B---3--:R-:W-:Y:S05]  /*b540*/  @!P1 BRA `(.L_x_46) ;  /* 0xfffffffc00f09947 */ /* 0x008fea000383ffff */
[----:B------:R-:W-:Y:S05]  /*b550*/  BRA `(.L_x_120) ;  /* 0xffffff7400687947 */ /* 0x000fea000383ffff */
.L_x_49:
[----:B------:R-:W-:-:S07]  /*b560*/  MOV R2, UR4 ;  /* 0x0000000400027c02 */ /* 0x000fce0008000f00 */
.L_x_121:
[----:B--2---:R2:W3:Y:S02]  /*b570*/  SYNCS.PHASECHK.TRANS64.TRYWAIT P0, [R2+URZ+0xa0], R0 ;  /* 0x0000a000020075a7 */ /* 0x0044e400080011ff */
[----:B---3--:R-:W-:Y:S05]  /*b580*/  @!P0 NANOSLEEP.SYNCS 0x989680 ;  /* 0x009896800000895d */ /* 0x008fea0003900000 */
[----:B------:R-:W3:Y:S02]  /*b590*/  @!P0 SYNCS.PHASECHK.TRANS64 P0, [R2+URZ+0xa0], R0 ;  /* 0x0000a000020085a7 */ /* 0x000ee400080010ff */
[----:B---3--:R-:W-:Y:S05]  /*b5a0*/  @!P0 BRA `(.L_x_121) ;  /* 0xfffffffc00f08947 */ /* 0x008fea000383ffff */
[----:B------:R-:W-:Y:S05]  /*b5b0*/  BRA `(.L_x_48) ;  /* 0xffffff7400bc7947 */ /* 0x000fea000383ffff */
.L_x_56:
[----:B-1----:R1:W2:Y:S02]  /*b5c0*/  SYNCS.PHASECHK.TRANS64.TRYWAIT P1, [R3+URZ+0x90], R4 ;  /* 0x00009004030075a7 */ /* 0x0022a400080211ff */
[----:B--2---:R-:W-:Y:S05]  /*b5d0*/  @!P1 NANOSLEEP.SYNCS 0x989680 ;  /* 0x009896800000995d */ /* 0x004fea0003900000 */
[----:B------:R-:W2:Y:S02]  /*b5e0*/  @!P1 SYNCS.PHASECHK.TRANS64 P1, [R3+URZ+0x90], R4 ;  /* 0x00009004030095a7 */ /* 0x000ea400080210ff */
[----:B--2---:R-:W-:Y:S05]  /*b5f0*/  @!P1 BRA `(.L_x_56) ;  /* 0xfffffffc00f09947 */ /* 0x004fea000383ffff */
[----:B------:R-:W-:Y:S05]  /*b600*/  BRA `(.L_x_122) ;  /* 0xffffff7c00207947 */ /* 0x000fea000383ffff */
.L_x_57:
[----:B------:R-:W-:-:S07]  /*b610*/  MOV R4, UR21 ;  /* 0x0000001500047c02 */ /* 0x000fce0008000f00 */
.L_x_123:
[----:B-1----:R1:W2:Y:S02]  /*b620*/  SYNCS.PHASECHK.TRANS64.TRYWAIT P0, [R4+URZ+0xc0], R3 ;  /* 0x0000c003040075a7 */ /* 0x0022a400080011ff */
[----:B--2---:R-:W-:Y:S05]  /*b630*/  @!P0 NANOSLEEP.SYNCS 0x989680 ;  /* 0x009896800000895d */ /* 0x004fea0003900000 */
[----:B------:R-:W2:Y:S02]  /*b640*/  @!P0 SYNCS.PHASECHK.TRANS64 P0, [R4+URZ+0xc0], R3 ;  /* 0x0000c003040085a7 */ /* 0x000ea400080010ff */
[----:B--2---:R-:W-:Y:S05]  /*b650*/  @!P0 BRA `(.L_x_123) ;  /* 0xfffffffc00f08947 */ /* 0x004fea000383ffff */
[----:B------:R-:W-:Y:S05]  /*b660*/  BRA `(.L_x_124) ;  /* 0xffffff7c00547947 */ /* 0x000fea000383ffff */
.L_x_60:
[----:B------:R-:W-:Y:S07]  /*b670*/  MOV R3, UR7 ;  /* 0x0000000700037c02 */ /* 0x000fee0008000f00 */
.L_x_125:
[----:B-1----:R1:W2:Y:S02]  /*b680*/  SYNCS.PHASECHK.TRANS64.TRYWAIT P0, [R3+URZ], R2 ;  /* 0x00000002030075a7 */ /* 0x0022a400080011ff */
[----:B--2---:R-:W-:Y:S05]  /*b690*/  @!P0 NANOSLEEP.SYNCS 0x989680 ;  /* 0x009896800000895d */ /* 0x004fea0003900000 */
[----:B------:R-:W2:Y:S02]  /*b6a0*/  @!P0 SYNCS.PHASECHK.TRANS64 P0, [R3+URZ], R2 ;  /* 0x00000002030085a7 */ /* 0x000ea400080010ff */
[----:B--2---:R-:W-:Y:S05]  /*b6b0*/  @!P0 BRA `(.L_x_125) ;  /* 0xfffffffc00f08947 */ /* 0x004fea000383ffff */
[----:B------:R-:W-:Y:S05]  /*b6c0*/  BRA `(.L_x_59) ;  /* 0xffffff7c00707947 */ /* 0x000fea000383ffff */
.L_x_63:
[----:B------:R-:W-:-:S07]  /*b6d0*/  MOV R2, UR4 ;  /* 0x0000000400027c02 */ /* 0x000fce0008000f00 */
.L_x_126:
[----:B--2---:R2:W3:Y:S02]  /*b6e0*/  SYNCS.PHASECHK.TRANS64.TRYWAIT P0, [R2+URZ], R0 ;  /* 0x00000000020075a7 */ /* 0x0044e400080011ff */
[----:B---3--:R-:W-:Y:S05]  /*b6f0*/  @!P0 NANOSLEEP.SYNCS 0x989680 ;  /* 0x009896800000895d */ /* 0x008fea0003900000 */
[----:B------:R-:W3:Y:S02]  /*b700*/  @!P0 SYNCS.PHASECHK.TRANS64 P0, [R2+URZ], R0 ;  /* 0x00000000020085a7 */ /* 0x000ee400080010ff */
[----:B---3--:R-:W-:Y:S05]  /*b710*/  @!P0 BRA `(.L_x_126) ;  /* 0xfffffffc00f08947 */ /* 0x008fea000383ffff */
[----:B------:R-:W-:Y:S05]  /*b720*/  BRA `(.L_x_127) ;  /* 0xffffff8000287947 */ /* 0x000fea000383ffff */
.L_x_64:
[----:B------:R-:W-:-:S07]  /*b730*/  MOV R2, UR4 ;  /* 0x0000000400027c02 */ /* 0x000fce0008000f00 */
.L_x_128:
[----:B--2---:R2:W3:Y:S02]  /*b740*/  SYNCS.PHASECHK.TRANS64.TRYWAIT P0, [R2+URZ], R0 ;  /* 0x00000000020075a7 */ /* 0x0044e400080011ff */
[----:B---3--:R-:W-:Y:S05]  /*b750*/  @!P0 NANOSLEEP.SYNCS 0x989680 ;  /* 0x009896800000895d */ /* 0x008fea0003900000 */
[----:B------:R-:W3:Y:S02]  /*b760*/  @!P0 SYNCS.PHASECHK.TRANS64 P0, [R2+URZ], R0 ;  /* 0x00000000020085a7 */ /* 0x000ee400080010ff */
[----:B---3--:R-:W-:Y:S05]  /*b770*/  @!P0 BRA `(.L_x_128) ;  /* 0xfffffffc00f08947 */ /* 0x008fea000383ffff */
[----:B------:R-:W-:Y:S05]  /*b780*/  BRA `(.L_x_129) ;  /* 0xffffff8000347947 */ /* 0x000fea000383ffff */
.L_x_69:
[----:B---3--:R3:W4:Y:S02]  /*b790*/  SYNCS.PHASECHK.TRANS64.TRYWAIT P0, [R2+URZ+0x90], R0 ;  /* 0x00009000020075a7 */ /* 0x00872400080011ff */
[----:B----4-:R-:W-:Y:S05]  /*b7a0*/  @!P0 NANOSLEEP.SYNCS 0x989680 ;  /* 0x009896800000895d */ /* 0x010fea0003900000 */
[----:B------:R-:W4:Y:S02]  /*b7b0*/  @!P0 SYNCS.PHASECHK.TRANS64 P0, [R2+URZ+0x90], R0 ;  /* 0x00009000020085a7 */ /* 0x000f2400080010ff */
[----:B----4-:R-:W-:Y:S05]  /*b7c0*/  @!P0 BRA `(.L_x_69) ;  /* 0xfffffffc00f08947 */ /* 0x010fea000383ffff */
[----:B------:R-:W-:Y:S05]  /*b7d0*/  BRA `(.L_x_130) ;  /* 0xffffff8400587947 */ /* 0x000fea000383ffff */
.L_x_72:
[----:B------:R-:W-:Y:S07]  /*b7e0*/  MOV R2, UR29 ;  /* 0x0000001d00027c02 */ /* 0x000fee0008000f00 */
.L_x_131:
[----:B-1----:R1:W3:Y:S02]  /*b7f0*/  SYNCS.PHASECHK.TRANS64.TRYWAIT P1, [R2+URZ+0x88], R0 ;  /* 0x00008800020075a7 */ /* 0x0022e400080211ff */
[----:B---3--:R-:W-:Y:S05]  /*b800*/  @!P1 NANOSLEEP.SYNCS 0x989680 ;  /* 0x009896800000995d */ /* 0x008fea0003900000 */
[----:B------:R-:W3:Y:S02]  /*b810*/  @!P1 SYNCS.PHASECHK.TRANS64 P1, [R2+URZ+0x88], R0 ;  /* 0x00008800020095a7 */ /* 0x000ee400080210ff */
[----:B---3--:R-:W-:Y:S05]  /*b820*/  @!P1 BRA `(.L_x_131) ;  /* 0xfffffffc00f09947 */ /* 0x008fea000383ffff */
[----:B------:R-:W-:Y:S05]  /*b830*/  BRA `(.L_x_71) ;  /* 0xffffff8800cc7947 */ /* 0x000fea000383ffff */
.L_x_75:
[----:B------:R-:W-:Y:S07]  /*b840*/  MOV R2, UR29 ;  /* 0x0000001d00027c02 */ /* 0x000fee0008000f00 */
.L_x_132:
[----:B-1----:R1:W3:Y:S02]  /*b850*/  SYNCS.PHASECHK.TRANS64.TRYWAIT P0, [R2+URZ+0x78], R4 ;  /* 0x00007804020075a7 */ /* 0x0022e400080011ff */
[----:B---3--:R-:W-:Y:S05]  /*b860*/  @!P0 NANOSLEEP.SYNCS 0x989680 ;  /* 0x009896800000895d */ /* 0x008fea0003900000 */
[----:B------:R-:W3:Y:S02]  /*b870*/  @!P0 SYNCS.PHASECHK.TRANS64 P0, [R2+URZ+0x78], R4 ;  /* 0x00007804020085a7 */ /* 0x000ee400080010ff */
[----:B---3--:R-:W-:Y:S05]  /*b880*/  @!P0 BRA `(.L_x_132) ;  /* 0xfffffffc00f08947 */ /* 0x008fea000383ffff */
[----:B------:R-:W-:Y:S05]  /*b890*/  BRA `(.L_x_133) ;  /* 0xffffff8c00307947 */ /* 0x000fea000383ffff */
.L_x_78:
[----:B------:R-:W-:Y:S07]  /*b8a0*/  MOV R2, UR4 ;  /* 0x0000000400027c02 */ /* 0x000fee0008000f00 */
.L_x_134:
[----:B-1----:R1:W2:Y:S02]  /*b8b0*/  SYNCS.PHASECHK.TRANS64.TRYWAIT P0, [R2+URZ+0x90], R0 ;  /* 0x00009000020075a7 */ /* 0x0022a400080011ff */
[----:B--2---:R-:W-:Y:S05]  /*b8c0*/  @!P0 NANOSLEEP.SYNCS 0x989680 ;  /* 0x009896800000895d */ /* 0x004fea0003900000 */
[----:B------:R-:W2:Y:S02]  /*b8d0*/  @!P0 SYNCS.PHASECHK.TRANS64 P0, [R2+URZ+0x90], R0 ;  /* 0x00009000020085a7 */ /* 0x000ea400080010ff */
[----:B--2---:R-:W-:Y:S05]  /*b8e0*/  @!P0 BRA `(.L_x_134) ;  /* 0xfffffffc00f08947 */ /* 0x004fea000383ffff */
[----:B------:R-:W-:Y:S05]  /*b8f0*/  BRA `(.L_x_135) ;  /* 0xffffff90008c7947 */ /* 0x000fea000383ffff */
.L_x_88:
[----:B-1----:R-:W-:Y:S04]  /*b900*/  MOV R3, UR44 ;  /* 0x0000002c00037c02 */ /* 0x002fe80008000f00 */
[----:B------:R1:W4:Y:S03]  /*b910*/  SYNCS.PHASECHK.TRANS64.TRYWAIT P2, [R3+URZ+0x70], R0 ;  /* 0x00007000030075a7 */ /* 0x00032600080411ff */
[----:B----4-:R-:W-:Y:S05]  /*b920*/  @!P2 NANOSLEEP.SYNCS 0x989680 ;  /* 0x009896800000a95d */ /* 0x010fea0003900000 */
[----:B------:R-:W4:Y:S02]  /*b930*/  @!P2 SYNCS.PHASECHK.TRANS64 P2, [R3+URZ+0x70], R0 ;  /* 0x000070000300a5a7 */ /* 0x000f2400080410ff */
[----:B----4-:R-:W-:Y:S05]  /*b940*/  @!P2 BRA `(.L_x_88) ;  /* 0xfffffffc00eca947 */ /* 0x010fea000383ffff */
[----:B------:R-:W-:Y:S05]  /*b950*/  BRA `(.L_x_87) ;  /* 0xffffffa000e47947 */ /* 0x000fea000383ffff */
.L_x_90:
[----:B-1----:R1:W2:Y:S02]  /*b960*/  SYNCS.PHASECHK.TRANS64.TRYWAIT P1, [R5+URZ+0xb0], R4 ;  /* 0x0000b004050075a7 */ /* 0x0022a400080211ff */
[----:B--2---:R-:W-:Y:S05]  /*b970*/  @!P1 NANOSLEEP.SYNCS 0x989680 ;  /* 0x009896800000995d */ /* 0x004fea0003900000 */
[----:B------:R-:W2:Y:S02]  /*b980*/  @!P1 SYNCS.PHASECHK.TRANS64 P1, [R5+URZ+0xb0], R4 ;  /* 0x0000b004050095a7 */ /* 0x000ea400080210ff */
[----:B--2---:R-:W-:Y:S05]  /*b990*/  @!P1 BRA `(.L_x_90) ;  /* 0xfffffffc00f09947 */ /* 0x004fea000383ffff */
[----:B------:R-:W-:Y:S05]  /*b9a0*/  BRA `(.L_x_89) ;  /* 0xffffffa400f47947 */ /* 0x000fea000383ffff */
        .weak           $__internal_0_$__cuda_sm10x_tcgen05_guardrail_trap_col_being_dealloced_not_returned_by_alloc
        .type           $__internal_0_$__cuda_sm10x_tcgen05_guardrail_trap_col_being_dealloced_not_returned_by_alloc,@function
        .size           $__internal_0_$__cuda_sm10x_tcgen05_guardrail_trap_col_being_dealloced_not_returned_by_alloc,($__internal_1_$__cuda_sm10x_tcgen05_guardrail_trap_phase_invalid_during_alloc - $__internal_0_$__cuda_sm10x_tcgen05_guardrail_trap_col_being_dealloced_not_returned_by_alloc)
$__internal_0_$__cuda_sm10x_tcgen05_guardrail_trap_col_being_dealloced_not_returned_by_alloc:
[----:B------:R-:W-:Y:S05]  /*b9b0*/  BPT.TRAP 0x1 ;  /* 0x000000040000795c */ /* 0x000fea0000300000 */
[----:B------:R-:W-:-:S04]  /*b9c0*/  HFMA2 R3, -RZ, RZ, 0, 0 ;  /* 0x00000000ff037431 */ /* 0x000fc800000001ff */
[----:B------:R-:W-:Y:S05]  /*b9d0*/  RET.REL.NODEC R2 `(_ZN7cutlass13device_kernelINS_4gemm6kernel13GemmUniversalIN4cute5tupleIJiiiiEEENS1_10collective13CollectiveMmaINS1_35MainloopSm100TmaUmmaWarpSpecializedILi7ELi2ELi2ENS5_IJNS4_1CILi1EEESB_SB_EEEEENS5_IJNSA_ILi128EEENSA_ILi224EEENSA_ILi64EEEEEEaNS5_IJlSB_lEEEaSI_NS4_8TiledMMAINS4_8MMA_AtomIJNS4_15SM100_MMA_S8_SSIaaiLi128ELi224ELNS4_4UMMA5MajorE0ELSN_0ELNSM_8SaturateE0EEEEEENS4_6LayoutISC_NS5_IJNSA_ILi0EEESS_SS_EEEEENS5_IJNS4_10UnderscoreESV_SV_EEEEENS4_13SM90_TMA_LOADENS4_14ComposedLayoutINS4_7SwizzleILi2ELi4ELi3EEENS4_18smem_ptr_flag_bitsILi8EEENSR_INS5_IJNSA_ILi8EEESG_EEENS5_IJSG_SB_EEEEEEEvNS4_8identityESY_S18_vS19_EENS_8epilogue10collective18CollectiveEpilogueINS1B_23Sm100TmaWarpSpecializedILi1ELi1ELi224ELb0ELb0EEEJSH_NS5_IJNSR_ISE_SB_EENSR_ISF_SB_EEEEEaSI_aSI_NS1B_6fusion15FusionCallbacksIS1F_NS1J_17LinearCombinationIaiaiLNS_15FloatRoundStyleE2EEESH_S1I_JEEENS4_5SM1004TMEM4LOAD26SM100_TMEM_LOAD_32dp32b32xESY_NSZ_INS10_ILi1ELi4ELi3EEES13_NSR_INS5_IJS14_NSA_ILi32EEEEEENS5_IJS1U_SB_EEEEEEENS4_39AutoVectorizingCopyWithAssumedAlignmentILi128EEENS4_14SM90_TMA_STOREES1Y_S20_S20_EEEvvEEEEvNT_6ParamsE) ;  /* 0xffffff4402887950 */ /* 0x000fea0003c3ffff */
        .weak           $__internal_1_$__cuda_sm10x_tcgen05_guardrail_trap_phase_invalid_during_alloc
        .type           $__internal_1_$__cuda_sm10x_tcgen05_guardrail_trap_phase_invalid_during_alloc,@function
        .size           $__internal_1_$__cuda_sm10x_tcgen05_guardrail_trap_phase_invalid_during_alloc,($__internal_2_$__cuda_sm10x_tcgen05_guardrail_trap_unallocated_columns_being_dealloced - $__internal_1_$__cuda_sm10x_tcgen05_guardrail_trap_phase_invalid_during_alloc)
$__internal_1_$__cuda_sm10x_tcgen05_guardrail_trap_phase_invalid_during_alloc:
[----:B------:R-:W-:Y:S05]  /*b9e0*/  BPT.TRAP 0x1 ;  /* 0x000000040000795c */ /* 0x000fea0000300000 */
[----:B------:R-:W-:-:S04]  /*b9f0*/  MOV R3, 0x0 ;  /* 0x0000000000037802 */ /* 0x000fc80000000f00 */
[----:B------:R-:W-:Y:S05]  /*ba00*/  RET.REL.NODEC R2 `(_ZN7cutlass13device_kernelINS_4gemm6kernel13GemmUniversalIN4cute5tupleIJiiiiEEENS1_10collective13CollectiveMmaINS1_35MainloopSm100TmaUmmaWarpSpecializedILi7ELi2ELi2ENS5_IJNS4_1CILi1EEESB_SB_EEEEENS5_IJNSA_ILi128EEENSA_ILi224EEENSA_ILi64EEEEEEaNS5_IJlSB_lEEEaSI_NS4_8TiledMMAINS4_8MMA_AtomIJNS4_15SM100_MMA_S8_SSIaaiLi128ELi224ELNS4_4UMMA5MajorE0ELSN_0ELNSM_8SaturateE0EEEEEENS4_6LayoutISC_NS5_IJNSA_ILi0EEESS_SS_EEEEENS5_IJNS4_10UnderscoreESV_SV_EEEEENS4_13SM90_TMA_LOADENS4_14ComposedLayoutINS4_7SwizzleILi2ELi4ELi3EEENS4_18smem_ptr_flag_bitsILi8EEENSR_INS5_IJNSA_ILi8EEESG_EEENS5_IJSG_SB_EEEEEEEvNS4_8identityESY_S18_vS19_EENS_8epilogue10collective18CollectiveEpilogueINS1B_23Sm100TmaWarpSpecializedILi1ELi1ELi224ELb0ELb0EEEJSH_NS5_IJNSR_ISE_SB_EENSR_ISF_SB_EEEEEaSI_aSI_NS1B_6fusion15FusionCallbacksIS1F_NS1J_17LinearCombinationIaiaiLNS_15FloatRoundStyleE2EEESH_S1I_JEEENS4_5SM1004TMEM4LOAD26SM100_TMEM_LOAD_32dp32b32xESY_NSZ_INS10_ILi1ELi4ELi3EEES13_NSR_INS5_IJS14_NSA_ILi32EEEEEENS5_IJS1U_SB_EEEEEEENS4_39AutoVectorizingCopyWithAssumedAlignmentILi128EEENS4_14SM90_TMA_STOREES1Y_S20_S20_EEEvvEEEEvNT_6ParamsE) ;  /* 0xffffff44027c7950 */ /* 0x000fea0003c3ffff */
        .weak           $__internal_2_$__cuda_sm10x_tcgen05_guardrail_trap_unallocated_columns_being_dealloced
        .type           $__internal_2_$__cuda_sm10x_tcgen05_guardrail_trap_unallocated_columns_being_dealloced,@function
        .size           $__internal_2_$__cuda_sm10x_tcgen05_guardrail_trap_unallocated_columns_being_dealloced,(.L_x_137 - $__internal_2_$__cuda_sm10x_tcgen05_guardrail_trap_unallocated_columns_being_dealloced)
$__internal_2_$__cuda_sm10x_tcgen05_guardrail_trap_unallocated_columns_being_dealloced:
[----:B------:R-:W-:Y:S05]  /*ba10*/  BPT.TRAP 0x1 ;  /* 0x000000040000795c */ /* 0x000fea0000300000 */
[----:B------:R-:W-:-:S04]  /*ba20*/  HFMA2 R3, -RZ, RZ, 0, 0 ;  /* 0x00000000ff037431 */ /* 0x000fc800000001ff */
[----:B------:R-:W-:Y:S05]  /*ba30*/  RET.REL.NODEC R2 `(_ZN7cutlass13device_kernelINS_4gemm6kernel13GemmUniversalIN4cute5tupleIJiiiiEEENS1_10collective13CollectiveMmaINS1_35MainloopSm100TmaUmmaWarpSpecializedILi7ELi2ELi2ENS5_IJNS4_1CILi1EEESB_SB_EEEEENS5_IJNSA_ILi128EEENSA_ILi224EEENSA_ILi64EEEEEEaNS5_IJlSB_lEEEaSI_NS4_8TiledMMAINS4_8MMA_AtomIJNS4_15SM100_MMA_S8_SSIaaiLi128ELi224ELNS4_4UMMA5MajorE0ELSN_0ELNSM_8SaturateE0EEEEEENS4_6LayoutISC_NS5_IJNSA_ILi0EEESS_SS_EEEEENS5_IJNS4_10UnderscoreESV_SV_EEEEENS4_13SM90_TMA_LOADENS4_14ComposedLayoutINS4_7SwizzleILi2ELi4ELi3EEENS4_18smem_ptr_flag_bitsILi8EEENSR_INS5_IJNSA_ILi8EEESG_EEENS5_IJSG_SB_EEEEEEEvNS4_8identityESY_S18_vS19_EENS_8epilogue10collective18CollectiveEpilogueINS1B_23Sm100TmaWarpSpecializedILi1ELi1ELi224ELb0ELb0EEEJSH_NS5_IJNSR_ISE_SB_EENSR_ISF_SB_EEEEEaSI_aSI_NS1B_6fusion15FusionCallbacksIS1F_NS1J_17LinearCombinationIaiaiLNS_15FloatRoundStyleE2EEESH_S1I_JEEENS4_5SM1004TMEM4LOAD26SM100_TMEM_LOAD_32dp32b32xESY_NSZ_INS10_ILi1ELi4ELi3EEES13_NSR_INS5_IJS14_NSA_ILi32EEEEEENS5_IJS1U_SB_EEEEEEENS4_39AutoVectorizingCopyWithAssumedAlignmentILi128EEENS4_14SM90_TMA_STOREES1Y_S20_S20_EEEvvEEEEvNT_6ParamsE) ;  /* 0xffffff4402707950 */ /* 0x000fea0003c3ffff */
.L_x_136:
[----:B------:R-:W-:-:S00]  /*ba40*/  BRA `(.L_x_136) ;  /* 0xfffffffc00fc7947 */ /* 0x000fc0000383ffff */
[----:B------:R-:W-:-:S00]  /*ba50*/  NOP ;  /* 0x0000000000007918 */ /* 0x000fc00000000000 */
        /* <DEDUP_REMOVED lines=10> */
.L_x_137:


//--------------------- .nv.global.init           --------------------------
	.section	.nv.global.init,"aw",@progbits
.nv.global.init:
	.type		$str$27,@object
	.size		$str$27,($str$28 - $str$27)
$str$27:
        /*0000*/ 	.byte	0x28, 0x61, 0x64, 0x64, 0x72, 0x65, 0x73, 0x73, 0x20, 0x26, 0x20, 0x6d, 0x61, 0x73, 0x6b, 0x29
        /*0010*/ 	.byte	0x20, 0x3d, 0x3d, 0x20, 0x30, 0x00
	.type		$str$28,@object
	.size		$str$28,($str$26 - $str$28)
$str$28:
        /*0016*/ 	.byte	0x2f, 0x74, 0x6d, 0x70, 0x2f, 0x63, 0x75, 0x74, 0x6c, 0x61, 0x73, 0x73, 0x5f, 0x73, 0x77, 0x65
        /*0026*/ 	.byte	0x65, 0x70, 0x5f, 0x73, 0x72, 0x63, 0x2f, 0x69, 0x6e, 0x63, 0x6c, 0x75, 0x64, 0x65, 0x2f, 0x63
        /*0036*/ 	.byte	0x75, 0x74, 0x65, 0x2f, 0x70, 0x6f, 0x69, 0x6e, 0x74, 0x65, 0x72, 0x5f, 0x66, 0x6c, 0x61, 0x67
        /*0046*/ 	.byte	0x67, 0x65, 0x64, 0x2e, 0x68, 0x70, 0x70, 0x00
	.type		$str$26,@object
	.size		$str$26,($str$25 - $str$26)
$str$26:
        /*004e*/ 	.byte	0x2f, 0x74, 0x6d, 0x70, 0x2f, 0x63, 0x75, 0x74, 0x6c, 0x61, 0x73, 0x73, 0x5f, 0x73, 0x77, 0x65
        /*005e*/ 	.byte	0x65, 0x70, 0x5f, 0x73, 0x72, 0x63, 0x2f, 0x69, 0x6e, 0x63, 0x6c, 0x75, 0x64, 0x65, 0x2f, 0x63
        /*006e*/ 	.byte	0x75, 0x74, 0x65, 0x2f, 0x61, 0x74, 0x6f, 0x6d, 0x2f, 0x63, 0x6f, 0x70, 0x79, 0x5f, 0x74, 0x72
        /*007e*/ 	.byte	0x61, 0x69, 0x74, 0x73, 0x5f, 0x73, 0x6d, 0x31, 0x30, 0x30, 0x2e, 0x68, 0x70, 0x70, 0x00
	.type		$str$25,@object
	.size		$str$25,(__unnamed_1 - $str$25)
$str$25:
        /*008d*/ 	.byte	0x28, 0x28, 0x75, 0x69, 0x6e, 0x74, 0x33, 0x32, 0x5f, 0x74, 0x28, 0x74, 0x68, 0x72, 0x65, 0x61
        /*009d*/ 	.byte	0x64, 0x49, 0x64, 0x78, 0x2e, 0x78, 0x29, 0x20, 0x2f, 0x20, 0x33, 0x32, 0x29, 0x20, 0x25, 0x20
        /*00ad*/ 	.byte	0x34, 0x29, 0x20, 0x3d, 0x3d, 0x20, 0x28, 0x28, 0x28, 0x74, 0x6d, 0x65, 0x6d, 0x5f, 0x61, 0x64
        /*00bd*/ 	.byte	0x64, 0x72, 0x20, 0x3e, 0x3e, 0x20, 0x31, 0x36, 0x29, 0x20, 0x2f, 0x20, 0x33, 0x32, 0x29, 0x20
        /*00cd*/ 	.byte	0x25, 0x20, 0x34, 0x29, 0x00
	.type		__unnamed_1,@object
	.size		__unnamed_1,(__unnamed_2 - __unnamed_1)
__unnamed_1:
        /* <DEDUP_REMOVED lines=25> */
        /*0262*/ 	.byte	0x3e, 0x3e, 0x3e, 0x3e, 0x5d, 0x00
	.type		__unnamed_2,@object
	.size		__unnamed_2,(.L_2 - __unnamed_2)
__unnamed_2:
        /* <DEDUP_REMOVED lines=41> */
.L_2:


//--------------------- .nv.shared._ZN7cutlass13device_kernelINS_4gemm6kernel13GemmUniversalIN4cute5tupleIJiiiiEEENS1_10collective13CollectiveMmaINS1_35MainloopSm100TmaUmmaWarpSpecializedILi7ELi2ELi2ENS5_IJNS4_1CILi1EEESB_SB_EEEEENS5_IJNSA_ILi128EEENSA_ILi224EEENSA_ILi64EEEEEEaNS5_IJlSB_lEEEaSI_NS4_8TiledMMAINS4_8MMA_AtomIJNS4_15SM100_MMA_S8_SSIaaiLi128ELi224ELNS4_4UMMA5MajorE0ELSN_0ELNSM_8SaturateE0EEEEEENS4_6LayoutISC_NS5_IJNSA_ILi0EEESS_SS_EEEEENS5_IJNS4_10UnderscoreESV_SV_EEEEENS4_13SM90_TMA_LOADENS4_14ComposedLayoutINS4_7SwizzleILi2ELi4ELi3EEENS4_18smem_ptr_flag_bitsILi8EEENSR_INS5_IJNSA_ILi8EEESG_EEENS5_IJSG_SB_EEEEEEEvNS4_8identityESY_S18_vS19_EENS_8epilogue10collective18CollectiveEpilogueINS1B_23Sm100TmaWarpSpecializedILi1ELi1ELi224ELb0ELb0EEEJSH_NS5_IJNSR_ISE_SB_EENSR_ISF_SB_EEEEEaSI_aSI_NS1B_6fusion15FusionCallbacksIS1F_NS1J_17LinearCombinationIaiaiLNS_15FloatRoundStyleE2EEESH_S1I_JEEENS4_5SM1004TMEM4LOAD26SM100_TMEM_LOAD_32dp32b32xESY_NSZ_INS10_ILi1ELi4ELi3EEES13_NSR_INS5_IJS14_NSA_ILi32EEEEEENS5_IJS1U_SB_EEEEEEENS4_39AutoVectorizingCopyWithAssumedAlignmentILi128EEENS4_14SM90_TMA_STOREES1Y_S20_S20_EEEvvEEEEvNT_6ParamsE --------------------------
	.section	.nv.shared._ZN7cutlass13device_kernelINS_4gemm6kernel13GemmUniversalIN4cute5tupleIJiiiiEEENS1_10collective13CollectiveMmaINS1_35MainloopSm100TmaUmmaWarpSpecializedILi7ELi2ELi2ENS5_IJNS4_1CILi1EEESB_SB_EEEEENS5_IJNSA_ILi128EEENSA_ILi224EEENSA_ILi64EEEEEEaNS5_IJlSB_lEEEaSI_NS4_8TiledMMAINS4_8MMA_AtomIJNS4_15SM100_MMA_S8_SSIaaiLi128ELi224ELNS4_4UMMA5MajorE0ELSN_0ELNSM_8SaturateE0EEEEEENS4_6LayoutISC_NS5_IJNSA_ILi0EEESS_SS_EEEEENS5_IJNS4_10UnderscoreESV_SV_EEEEENS4_13SM90_TMA_LOADENS4_14ComposedLayoutINS4_7SwizzleILi2ELi4ELi3EEENS4_18smem_ptr_flag_bitsILi8EEENSR_INS5_IJNSA_ILi8EEESG_EEENS5_IJSG_SB_EEEEEEEvNS4_8identityESY_S18_vS19_EENS_8epilogue10collective18CollectiveEpilogueINS1B_23Sm100TmaWarpSpecializedILi1ELi1ELi224ELb0ELb0EEEJSH_NS5_IJNSR_ISE_SB_EENSR_ISF_SB_EEEEEaSI_aSI_NS1B_6fusion15FusionCallbacksIS1F_NS1J_17LinearCombinationIaiaiLNS_15FloatRoundStyleE2EEESH_S1I_JEEENS4_5SM1004TMEM4LOAD26SM100_TMEM_LOAD_32dp32b32xESY_NSZ_INS10_ILi1ELi4ELi3EEES13_NSR_INS5_IJS14_NSA_ILi32EEEEEENS5_IJS1U_SB_EEEEEEENS4_39AutoVectorizingCopyWithAssumedAlignmentILi128EEENS4_14SM90_TMA_STOREES1Y_S20_S20_EEEvvEEEEvNT_6ParamsE,"aw",@nobits
	.sectionflags	@""
	.align	16
	.zero		1024


//--------------------- .nv.shared.reserved.0     --------------------------
	.section	.nv.shared.reserved.0,"aw",@nobits
	.weak		__nv_reservedSMEM_offset_0_alias
	.size		__nv_reservedSMEM_offset_0_alias, 0, 64
	.other		__nv_reservedSMEM_offset_0_alias,@"STO_CUDA_RESERVED_SHARED STV_DEFAULT"
__nv_reservedSMEM_offset_0_alias:
	.zero		0
.nv.shared.reserved.0:
	.zero		64
	.weak		__nv_reservedSMEM_tcgen05_partition
	.type		__nv_reservedSMEM_tcgen05_partition,@object
	.size		__nv_reservedSMEM_tcgen05_partition,(.L_0 - __nv_reservedSMEM_tcgen05_partition)
__nv_reservedSMEM_tcgen05_partition:
	.zero		32
.L_0:


//--------------------- .nv.global                --------------------------
	.section	.nv.global,"aw",@nobits
.nv.global:
	.type		_ZN40_INTERNAL_a975d113_4_k_cu_8c76abb9_268404cute1_E,@object
	.size		_ZN40_INTERNAL_a975d113_4_k_cu_8c76abb9_268404cute1_E,(_ZN40_INTERNAL_a975d113_4_k_cu_8c76abb9_268404cuda3std3__45__cpo6cbeginE - _ZN40_INTERNAL_a975d113_4_k_cu_8c76abb9_268404cute1_E)
_ZN40_INTERNAL_a975d113_4_k_cu_8c76abb9_268404cute1_E:
	.zero		1
	.type		_ZN40_INTERNAL_a975d113_4_k_cu_8c76abb9_268404cuda3std3__45__cpo6cbeginE,@object
	.size		_ZN40_INTERNAL_a975d113_4_k_cu_8c76abb9_268404cuda3std3__45__cpo6cbeginE,(_ZN40_INTERNAL_a975d113_4_k_cu_8c76abb9_268404cuda3std3__48in_placeE - _ZN40_INTERNAL_a975d113_4_k_cu_8c76abb9_268404cuda3std3__45__cpo6cbeginE)
_ZN40_INTERNAL_a975d113_4_k_cu_8c76abb9_268404cuda3std3__45__cpo6cbeginE:
	.zero		1
	.type		_ZN40_INTERNAL_a975d113_4_k_cu_8c76abb9_268404cuda3std3__48in_placeE,@object
	.size		_ZN40_INTERNAL_a975d113_4_k_cu_8c76abb9_268404cuda3std3__48in_placeE,(_ZN40_INTERNAL_a975d113_4_k_cu_8c76abb9_268404cuda3std6ranges3__45__cpo9iter_moveE - _ZN40_INTERNAL_a975d113_4_k_cu_8c76abb9_268404cuda3std3__48in_placeE)
_ZN40_INTERNAL_a975d113_4_k_cu_8c76abb9_268404cuda3std3__48in_placeE:
	.zero		1
	.type		_ZN40_INTERNAL_a975d113_4_k_cu_8c76abb9_268404cuda3std6ranges3__45__cpo9iter_moveE,@object
	.size		_ZN40_INTERNAL_a975d113_4_k_cu_8c76abb9_268404cuda3std6ranges3__45__cpo9iter_moveE,(_ZN40_INTERNAL_a975d113_4_k_cu_8c76abb9_268404cuda3std3__45__cpo5beginE - _ZN40_INTERNAL_a975d113_4_k_cu_8c76abb9_268404cuda3std6ranges3__45__cpo9iter_moveE)
_ZN40_INTERNAL_a975d113_4_k_cu_8c76abb9_268404cuda3std6ranges3__45__cpo9iter_moveE:
	.zero		1
	.type		_ZN40_INTERNAL_a975d113_4_k_cu_8c76abb9_268404cuda3std3__45__cpo5beginE,@object
	.size		_ZN40_INTERNAL_a975d113_4_k_cu_8c76abb9_268404cuda3std3__45__cpo5beginE,(_ZN40_INTERNAL_a975d113_4_k_cu_8c76abb9_268404cuda3std3__442_GLOBAL__N__a975d113_4_k_cu_8c76abb9_268406ignoreE - _ZN40_INTERNAL_a975d113_4_k_cu_8c76abb9_268404cuda3std3__45__cpo5beginE)
_ZN40_INTERNAL_a975d113_4_k_cu_8c76abb9_268404cuda3std3__45__cpo5beginE:
	.zero		1
	.type		_ZN40_INTERNAL_a975d113_4_k_cu_8c76abb9_268404cuda3std3__442_GLOBAL__N__a975d113_4_k_cu_8c76abb9_268406ignoreE,@object
	.size		_ZN40_INTERNAL_a975d113_4_k_cu_8c76abb9_268404cuda3std3__442_GLOBAL__N__a975d113_4_k_cu_8c76abb9_268406ignoreE,(_ZN40_INTERNAL_a975d113_4_k_cu_8c76abb9_268404cute7productE - _ZN40_INTERNAL_a975d113_4_k_cu_8c76abb9_268404cuda3std3__442_GLOBAL__N__a975d113_4_k_cu_8c76abb9_268406ignoreE)
_ZN40_INTERNAL_a975d113_4_k_cu_8c76abb9_268404cuda3std3__442_GLOBAL__N__a975d113_4_k_cu_8c76abb9_268406ignoreE:
	.zero		1
	.type		_ZN40_INTERNAL_a975d113_4_k_cu_8c76abb9_268404cute7productE,@object
	.size		_ZN40_INTERNAL_a975d113_4_k_cu_8c76abb9_268404cute7productE,(_ZN40_INTERNAL_a975d113_4_k_cu_8c76abb9_268404cuda3std3__45__cpo3endE - _ZN40_INTERNAL_a975d113_4_k_cu_8c76abb9_268404cute7productE)
_ZN40_INTERNAL_a975d113_4_k_cu_8c76abb9_268404cute7productE:
	.zero		1
	.type		_ZN40_INTERNAL_a975d113_4_k_cu_8c76abb9_268404cuda3std3__45__cpo3endE,@object
	.size		_ZN40_INTERNAL_a975d113_4_k_cu_8c76abb9_268404cuda3std3__45__cpo3endE,(_ZN40_INTERNAL_a975d113_4_k_cu_8c76abb9_268404cuda3std3__419piecewise_constructE - _ZN40_INTERNAL_a975d113_4_k_cu_8c76abb9_268404cuda3std3__45__cpo3endE)
_ZN40_INTERNAL_a975d113_4_k_cu_8c76abb9_268404cuda3std3__45__cpo3endE:
	.zero		1
	.type		_ZN40_INTERNAL_a975d113_4_k_cu_8c76abb9_268404cuda3std3__419piecewise_constructE,@object
	.size		_ZN40_INTERNAL_a975d113_4_k_cu_8c76abb9_268404cuda3std3__419piecewise_constructE,(_ZN40_INTERNAL_a975d113_4_k_cu_8c76abb9_268404cuda3std3__45__cpo4cendE - _ZN40_INTERNAL_a975d113_4_k_cu_8c76abb9_268404cuda3std3__419piecewise_constructE)
_ZN40_INTERNAL_a975d113_4_k_cu_8c76abb9_268404cuda3std3__419piecewise_constructE:
	.zero		1
	.type		_ZN40_INTERNAL_a975d113_4_k_cu_8c76abb9_268404cuda3std3__45__cpo4cendE,@object
	.size		_ZN40_INTERNAL_a975d113_4_k_cu_8c76abb9_268404cuda3std3__45__cpo4cendE,(_ZN40_INTERNAL_a975d113_4_k_cu_8c76abb9_268404cuda3std6ranges3__45__cpo4swapE - _ZN40_INTERNAL_a975d113_4_k_cu_8c76abb9_268404cuda3std3__45__cpo4cendE)
_ZN40_INTERNAL_a975d113_4_k_cu_8c76abb9_268404cuda3std3__45__cpo4cendE:
	.zero		1
	.type		_ZN40_INTERNAL_a975d113_4_k_cu_8c76abb9_268404cuda3std6ranges3__45__cpo4swapE,@object
	.size		_ZN40_INTERNAL_a975d113_4_k_cu_8c76abb9_268404cuda3std6ranges3__45__cpo4swapE,(.L_10 - _ZN40_INTERNAL_a975d113_4_k_cu_8c76abb9_268404cuda3std6ranges3__45__cpo4swapE)
_ZN40_INTERNAL_a975d113_4_k_cu_8c76abb9_268404cuda3std6ranges3__45__cpo4swapE:
	.zero		1
.L_10:


//--------------------- .nv.constant0._ZN7cutlass13device_kernelINS_4gemm6kernel13GemmUniversalIN4cute5tupleIJiiiiEEENS1_10collective13CollectiveMmaINS1_35MainloopSm100TmaUmmaWarpSpecializedILi7ELi2ELi2ENS5_IJNS4_1CILi1EEESB_SB_EEEEENS5_IJNSA_ILi128EEENSA_ILi224EEENSA_ILi64EEEEEEaNS5_IJlSB_lEEEaSI_NS4_8TiledMMAINS4_8MMA_AtomIJNS4_15SM100_MMA_S8_SSIaaiLi128ELi224ELNS4_4UMMA5MajorE0ELSN_0ELNSM_8SaturateE0EEEEEENS4_6LayoutISC_NS5_IJNSA_ILi0EEESS_SS_EEEEENS5_IJNS4_10UnderscoreESV_SV_EEEEENS4_13SM90_TMA_LOADENS4_14ComposedLayoutINS4_7SwizzleILi2ELi4ELi3EEENS4_18smem_ptr_flag_bitsILi8EEENSR_INS5_IJNSA_ILi8EEESG_EEENS5_IJSG_SB_EEEEEEEvNS4_8identityESY_S18_vS19_EENS_8epilogue10collective18CollectiveEpilogueINS1B_23Sm100TmaWarpSpecializedILi1ELi1ELi224ELb0ELb0EEEJSH_NS5_IJNSR_ISE_SB_EENSR_ISF_SB_EEEEEaSI_aSI_NS1B_6fusion15FusionCallbacksIS1F_NS1J_17LinearCombinationIaiaiLNS_15FloatRoundStyleE2EEESH_S1I_JEEENS4_5SM1004TMEM4LOAD26SM100_TMEM_LOAD_32dp32b32xESY_NSZ_INS10_ILi1ELi4ELi3EEES13_NSR_INS5_IJS14_NSA_ILi32EEEEEENS5_IJS1U_SB_EEEEEEENS4_39AutoVectorizingCopyWithAssumedAlignmentILi128EEENS4_14SM90_TMA_STOREES1Y_S20_S20_EEEvvEEEEvNT_6ParamsE --------------------------
	.section	.nv.constant0._ZN7cutlass13device_kernelINS_4gemm6kernel13GemmUniversalIN4cute5tupleIJiiiiEEENS1_10collective13CollectiveMmaINS1_35MainloopSm100TmaUmmaWarpSpecializedILi7ELi2ELi2ENS5_IJNS4_1CILi1EEESB_SB_EEEEENS5_IJNSA_ILi128EEENSA_ILi224EEENSA_ILi64EEEEEEaNS5_IJlSB_lEEEaSI_NS4_8TiledMMAINS4_8MMA_AtomIJNS4_15SM100_MMA_S8_SSIaaiLi128ELi224ELNS4_4UMMA5MajorE0ELSN_0ELNSM_8SaturateE0EEEEEENS4_6LayoutISC_NS5_IJNSA_ILi0EEESS_SS_EEEEENS5_IJNS4_10UnderscoreESV_SV_EEEEENS4_13SM90_TMA_LOADENS4_14ComposedLayoutINS4_7SwizzleILi2ELi4ELi3EEENS4_18smem_ptr_flag_bitsILi8EEENSR_INS5_IJNSA_ILi8EEESG_EEENS5_IJSG_SB_EEEEEEEvNS4_8identityESY_S18_vS19_EENS_8epilogue10collective18CollectiveEpilogueINS1B_23Sm100TmaWarpSpecializedILi1ELi1ELi224ELb0ELb0EEEJSH_NS5_IJNSR_ISE_SB_EENSR_ISF_SB_EEEEEaSI_aSI_NS1B_6fusion15FusionCallbacksIS1F_NS1J_17LinearCombinationIaiaiLNS_15FloatRoundStyleE2EEESH_S1I_JEEENS4_5SM1004TMEM4LOAD26SM100_TMEM_LOAD_32dp32b32xESY_NSZ_INS10_ILi1ELi4ELi3EEES13_NSR_INS5_IJS14_NSA_ILi32EEEEEENS5_IJS1U_SB_EEEEEEENS4_39AutoVectorizingCopyWithAssumedAlignmentILi128EEENS4_14SM90_TMA_STOREES1Y_S20_S20_EEEvvEEEEvNT_6ParamsE,"a",@progbits
	.sectionflags	@""
	.align	4
.nv.constant0._ZN7cutlass13device_kernelINS_4gemm6kernel13GemmUniversalIN4cute5tupleIJiiiiEEENS1_10collective13CollectiveMmaINS1_35MainloopSm100TmaUmmaWarpSpecializedILi7ELi2ELi2ENS5_IJNS4_1CILi1EEESB_SB_EEEEENS5_IJNSA_ILi128EEENSA_ILi224EEENSA_ILi64EEEEEEaNS5_IJlSB_lEEEaSI_NS4_8TiledMMAINS4_8MMA_AtomIJNS4_15SM100_MMA_S8_SSIaaiLi128ELi224ELNS4_4UMMA5MajorE0ELSN_0ELNSM_8SaturateE0EEEEEENS4_6LayoutISC_NS5_IJNSA_ILi0EEESS_SS_EEEEENS5_IJNS4_10UnderscoreESV_SV_EEEEENS4_13SM90_TMA_LOADENS4_14ComposedLayoutINS4_7SwizzleILi2ELi4ELi3EEENS4_18smem_ptr_flag_bitsILi8EEENSR_INS5_IJNSA_ILi8EEESG_EEENS5_IJSG_SB_EEEEEEEvNS4_8identityESY_S18_vS19_EENS_8epilogue10collective18CollectiveEpilogueINS1B_23Sm100TmaWarpSpecializedILi1ELi1ELi224ELb0ELb0EEEJSH_NS5_IJNSR_ISE_SB_EENSR_ISF_SB_EEEEEaSI_aSI_NS1B_6fusion15FusionCallbacksIS1F_NS1J_17LinearCombinationIaiaiLNS_15FloatRoundStyleE2EEESH_S1I_JEEENS4_5SM1004TMEM4LOAD26SM100_TMEM_LOAD_32dp32b32xESY_NSZ_INS10_ILi1ELi4ELi3EEES13_NSR_INS5_IJS14_NSA_ILi32EEEEEENS5_IJS1U_SB_EEEEEEENS4_39AutoVectorizingCopyWithAssumedAlignmentILi128EEENS4_14SM90_TMA_STOREES1Y_S20_S20_EEEvvEEEEvNT_6ParamsE:
	.zero		2944


//--------------------- SYMBOLS --------------------------

	.type		.nv.reservedSmem.offset0,@object
	.size		.nv.reservedSmem.offset0,0x4
	.type		.nv.reservedSmem.cap,@object
	.size		.nv.reservedSmem.cap,0x4
	.type		__assertfail,@function
